	.target	sm_90a

	.elftype	@"ET_EXEC"


//--------------------- .note.nv.tkinfo           --------------------------
	.section	.note.nv.tkinfo,"",@"SHT_NOTE"
	.sectionflags	@"SHF_NOTE_NV_TKINFO"
	.tkinfo
        /*0018*/ 	.word	0x00000002
        /*0030*/ 	.string	""
        /*0030*/ 	.string	"ptxas"
        /*0030*/ 	.string	"Cuda compilation tools, release 13.0, V13.0.88"
        /*0030*/ 	.string	"Build cuda_13.0.r13.0/compiler.36424714_0"
        /*0030*/ 	.string	"-v  -suppress-debug-info  -lineinfo  -arch sm_90a "



//--------------------- .note.nv.cuinfo           --------------------------
	.section	.note.nv.cuinfo,"",@"SHT_NOTE"
	.sectionflags	@"SHF_NOTE_NV_CUINFO"
        /*0018*/ 	.short	0x0002
        /*001a*/ 	.short	0x005a
        /*001c*/ 	.short	0x0082
	.zero		2


//--------------------- .nv.info                  --------------------------
	.section	.nv.info,"",@"SHT_CUDA_INFO"
	.align	4


	//----- nvinfo : EIATTR_REGCOUNT
	.align		4
        /*0000*/ 	.byte	0x04, 0x2f
        /*0002*/ 	.short	(.L_1 - .L_0)
	.align		4
.L_0:
        /*0004*/ 	.word	index@(matmul_kernel)
        /*0008*/ 	.word	0x000000ff


	//----- nvinfo : EIATTR_FRAME_SIZE
	.align		4
.L_1:
        /*000c*/ 	.byte	0x04, 0x11
        /*000e*/ 	.short	(.L_3 - .L_2)
	.align		4
.L_2:
        /*0010*/ 	.word	index@(matmul_kernel)
        /*0014*/ 	.word	0x00000170


	//----- nvinfo : EIATTR_MIN_STACK_SIZE
	.align		4
.L_3:
        /*0018*/ 	.byte	0x04, 0x12
        /*001a*/ 	.short	(.L_5 - .L_4)
	.align		4
.L_4:
        /*001c*/ 	.word	index@(matmul_kernel)
        /*0020*/ 	.word	0x00000170
.L_5:


//--------------------- .nv.compat                --------------------------
	.section	.nv.compat,"",@"SHT_CUDA_COMPAT_INFO"
	.align	4
        /*0000*/ 	.byte	0x02, 0x09, 0x01, 0x00, 0x02, 0x02, 0x04, 0x00, 0x02, 0x05, 0x05, 0x00, 0x03, 0x07, 0x01, 0x01
        /*0010*/ 	.byte	0x02, 0x03, 0x00, 0x00, 0x02, 0x06, 0x01, 0x00, 0x04, 0x0b, 0x08, 0x00, 0x00, 0x00, 0x00, 0x00
        /*0020*/ 	.byte	0x00, 0x00, 0x00, 0x00


//--------------------- .nv.info.matmul_kernel    --------------------------
	.section	.nv.info.matmul_kernel,"",@"SHT_CUDA_INFO"
	.sectionflags	@""
	.align	4


	//----- nvinfo : EIATTR_CUDA_API_VERSION
	.align		4
        /*0000*/ 	.byte	0x04, 0x37
        /*0002*/ 	.short	(.L_7 - .L_6)
.L_6:
        /*0004*/ 	.word	0x00000082


	//----- nvinfo : EIATTR_KPARAM_INFO
	.align		4
.L_7:
        /*0008*/ 	.byte	0x04, 0x17
        /*000a*/ 	.short	(.L_9 - .L_8)
.L_8:
        /*000c*/ 	.word	0x00000000
        /*0010*/ 	.short	0x000d
        /*0012*/ 	.short	0x0048
        /*0014*/ 	.byte	0x00, 0xf4, 0x21, 0x00


	//----- nvinfo : EIATTR_KPARAM_INFO
	.align		4
.L_9:
        /*0018*/ 	.byte	0x04, 0x17
        /*001a*/ 	.short	(.L_11 - .L_10)
.L_10:
        /*001c*/ 	.word	0x00000000
        /*0020*/ 	.short	0x000c
        /*0022*/ 	.short	0x0040
        /*0024*/ 	.byte	0x00, 0xf4, 0x21, 0x00


	//----- nvinfo : EIATTR_KPARAM_INFO
	.align		4
.L_11:
        /*0028*/ 	.byte	0x04, 0x17
        /*002a*/ 	.short	(.L_13 - .L_12)
.L_12:
        /*002c*/ 	.word	0x00000000
        /*0030*/ 	.short	0x000b
        /*0032*/ 	.short	0x0038
        /*0034*/ 	.byte	0x00, 0xf0, 0x11, 0x00


	//----- nvinfo : EIATTR_KPARAM_INFO
	.align		4
.L_13:
        /*0038*/ 	.byte	0x04, 0x17
        /*003a*/ 	.short	(.L_15 - .L_14)
.L_14:
        /*003c*/ 	.word	0x00000000
        /*0040*/ 	.short	0x000a
        /*0042*/ 	.short	0x0034
        /*0044*/ 	.byte	0x00, 0xf0, 0x11, 0x00


	//----- nvinfo : EIATTR_KPARAM_INFO
	.align		4
.L_15:
        /*0048*/ 	.byte	0x04, 0x17
        /*004a*/ 	.short	(.L_17 - .L_16)
.L_16:
        /*004c*/ 	.word	0x00000000
        /*0050*/ 	.short	0x0009
        /*0052*/ 	.short	0x0030
        /*0054*/ 	.byte	0x00, 0xf0, 0x11, 0x00


	//----- nvinfo : EIATTR_KPARAM_INFO
	.align		4
.L_17:
        /*0058*/ 	.byte	0x04, 0x17
        /*005a*/ 	.short	(.L_19 - .L_18)
.L_18:
        /*005c*/ 	.word	0x00000000
        /*0060*/ 	.short	0x0008
        /*0062*/ 	.short	0x002c
        /*0064*/ 	.byte	0x00, 0xf0, 0x11, 0x00


	//----- nvinfo : EIATTR_KPARAM_INFO
	.align		4
.L_19:
        /*0068*/ 	.byte	0x04, 0x17
        /*006a*/ 	.short	(.L_21 - .L_20)
.L_20:
        /*006c*/ 	.word	0x00000000
        /*0070*/ 	.short	0x0007
        /*0072*/ 	.short	0x0028
        /*0074*/ 	.byte	0x00, 0xf0, 0x11, 0x00


	//----- nvinfo : EIATTR_KPARAM_INFO
	.align		4
.L_21:
        /*0078*/ 	.byte	0x04, 0x17
        /*007a*/ 	.short	(.L_23 - .L_22)
.L_22:
        /*007c*/ 	.word	0x00000000
        /*0080*/ 	.short	0x0006
        /*0082*/ 	.short	0x0024
        /*0084*/ 	.byte	0x00, 0xf0, 0x11, 0x00


	//----- nvinfo : EIATTR_KPARAM_INFO
	.align		4
.L_23:
        /*0088*/ 	.byte	0x04, 0x17
        /*008a*/ 	.short	(.L_25 - .L_24)
.L_24:
        /*008c*/ 	.word	0x00000000
        /*0090*/ 	.short	0x0005
        /*0092*/ 	.short	0x0020
        /*0094*/ 	.byte	0x00, 0xf0, 0x11, 0x00


	//----- nvinfo : EIATTR_KPARAM_INFO
	.align		4
.L_25:
        /*0098*/ 	.byte	0x04, 0x17
        /*009a*/ 	.short	(.L_27 - .L_26)
.L_26:
        /*009c*/ 	.word	0x00000000
        /*00a0*/ 	.short	0x0004
        /*00a2*/ 	.short	0x001c
        /*00a4*/ 	.byte	0x00, 0xf0, 0x11, 0x00


	//----- nvinfo : EIATTR_KPARAM_INFO
	.align		4
.L_27:
        /*00a8*/ 	.byte	0x04, 0x17
        /*00aa*/ 	.short	(.L_29 - .L_28)
.L_28:
        /*00ac*/ 	.word	0x00000000
        /*00b0*/ 	.short	0x0003
        /*00b2*/ 	.short	0x0018
        /*00b4*/ 	.byte	0x00, 0xf0, 0x11, 0x00


	//----- nvinfo : EIATTR_KPARAM_INFO
	.align		4
.L_29:
        /*00b8*/ 	.byte	0x04, 0x17
        /*00ba*/ 	.short	(.L_31 - .L_30)
.L_30:
        /*00bc*/ 	.word	0x00000000
        /*00c0*/ 	.short	0x0002
        /*00c2*/ 	.short	0x0010
        /*00c4*/ 	.byte	0x00, 0xf4, 0x21, 0x00


	//----- nvinfo : EIATTR_KPARAM_INFO
	.align		4
.L_31:
        /*00c8*/ 	.byte	0x04, 0x17
        /*00ca*/ 	.short	(.L_33 - .L_32)
.L_32:
        /*00cc*/ 	.word	0x00000000
        /*00d0*/ 	.short	0x0001
        /*00d2*/ 	.short	0x0008
        /*00d4*/ 	.byte	0x00, 0xf4, 0x21, 0x00


	//----- nvinfo : EIATTR_KPARAM_INFO
	.align		4
.L_33:
        /*00d8*/ 	.byte	0x04, 0x17
        /*00da*/ 	.short	(.L_35 - .L_34)
.L_34:
        /*00dc*/ 	.word	0x00000000
        /*00e0*/ 	.short	0x0000
        /*00e2*/ 	.short	0x0000
        /*00e4*/ 	.byte	0x00, 0xf4, 0x21, 0x00


	//----- nvinfo : EIATTR_SPARSE_MMA_MASK
	.align		4
.L_35:
        /*00e8*/ 	.byte	0x03, 0x50
        /*00ea*/ 	.short	0x0000


	//----- nvinfo : EIATTR_MAXREG_COUNT
	.align		4
        /*00ec*/ 	.byte	0x03, 0x1b
        /*00ee*/ 	.short	0x00ff


	//----- nvinfo : EIATTR_NUM_BARRIERS
	.align		4
        /*00f0*/ 	.byte	0x02, 0x4c
        /*00f2*/ 	.byte	0x01
	.zero		1


	//----- nvinfo : EIATTR_ANNOTATIONS
	.align		4
        /*00f4*/ 	.byte	0x04, 0x55
        /*00f6*/ 	.short	(.L_37 - .L_36)


	//   ....[0]....
.L_36:
        /*00f8*/ 	.word	0x00000001
        /*00fc*/ 	.byte	0xf0, 0x23, 0x00, 0x00, 0x01, 0x00, 0x00, 0x00, 0x50, 0x24, 0x00, 0x00, 0x01, 0x00, 0x00, 0x00
        /* <DEDUP_REMOVED lines=90> */
        /*06ac*/ 	.byte	0xe0, 0x4c, 0x00, 0x00, 0x01, 0x00, 0x00, 0x00, 0x10, 0x4d, 0x00, 0x00


	//----- nvinfo : EIATTR_MERCURY_ISA_VERSION
	.align		4
.L_37:
        /*06b8*/ 	.byte	0x03, 0x5f
        /*06ba*/ 	.short	0x0101


	//----- nvinfo : EIATTR_EXIT_INSTR_OFFSETS
	.align		4
        /*06bc*/ 	.byte	0x04, 0x1c
        /*06be*/ 	.short	(.L_39 - .L_38)


	//   ....[0]....
.L_38:
        /*06c0*/ 	.word	0x0000bd70


	//   ....[1]....
        /*06c4*/ 	.word	0x0000bd90


	//----- nvinfo : EIATTR_REQNTID
	.align		4
.L_39:
        /*06c8*/ 	.byte	0x04, 0x10
        /*06ca*/ 	.short	(.L_41 - .L_40)
.L_40:
        /*06cc*/ 	.word	0x00000080
        /*06d0*/ 	.word	0x00000001
        /*06d4*/ 	.word	0x00000001


	//----- nvinfo : EIATTR_CBANK_PARAM_SIZE
	.align		4
.L_41:
        /*06d8*/ 	.byte	0x03, 0x19
        /*06da*/ 	.short	0x0050


	//----- nvinfo : EIATTR_PARAM_CBANK
	.align		4
        /*06dc*/ 	.byte	0x04, 0x0a
        /*06de*/ 	.short	(.L_43 - .L_42)
	.align		4
.L_42:
        /*06e0*/ 	.word	index@(.nv.constant0.matmul_kernel)
        /*06e4*/ 	.short	0x0210
        /*06e6*/ 	.short	0x0050


	//----- nvinfo : EIATTR_SW_WAR
	.align		4
.L_43:
        /*06e8*/ 	.byte	0x04, 0x36
        /*06ea*/ 	.short	(.L_45 - .L_44)
.L_44:
        /*06ec*/ 	.word	0x00000008
.L_45:


//--------------------- .nv.callgraph             --------------------------
	.section	.nv.callgraph,"",@"SHT_CUDA_CALLGRAPH"
	.align	4
	.sectionentsize	8
	.align		4
        /*0000*/ 	.word	0x00000000
	.align		4
        /*0004*/ 	.word	0xffffffff
	.align		4
        /*0008*/ 	.word	0x00000000
	.align		4
        /*000c*/ 	.word	0xfffffffe
	.align		4
        /*0010*/ 	.word	0x00000000
	.align		4
        /*0014*/ 	.word	0xfffffffd
	.align		4
        /*0018*/ 	.word	0x00000000
	.align		4
        /*001c*/ 	.word	0xfffffffc


//--------------------- .text.matmul_kernel       --------------------------
	.section	.text.matmul_kernel,"ax",@progbits
	.align	128
        .global         matmul_kernel
        .type           matmul_kernel,@function
        .size           matmul_kernel,(.L_x_3 - matmul_kernel)
        .other          matmul_kernel,@"STO_CUDA_ENTRY STV_DEFAULT"
matmul_kernel:
.text.matmul_kernel:
[----:B------:R-:W0:Y:S08]  /*0000*/  LDC R1, c[0x0][0x28] ;  /* 0x00000a00ff017b82 */ /* 0x000e300000000800 */
[----:B------:R-:W1:Y:S01]  /*0010*/  LDC.64 R2, c[0x0][0x228] ;  /* 0x00008a00ff027b82 */ /* 0x000e620000000a00 */
[----:B------:R-:W2:Y:S01]  /*0020*/  S2R R7, SR_CTAID.X ;  /* 0x0000000000077919 */ /* 0x000ea20000002500 */
[----:B------:R-:W-:Y:S01]  /*0030*/  ULDC UR5, c[0x0][0x230] ;  /* 0x00008c0000057ab9 */ /* 0x000fe20000000800 */
[----:B------:R-:W-:Y:S01]  /*0040*/  UMOV UR12, 0x400 ;  /* 0x00000400000c7882 */ /* 0x000fe20000000000 */
[----:B------:R-:W-:Y:S01]  /*0050*/  UIADD3 UR5, UR5, 0x1f, URZ ;  /* 0x0000001f05057890 */ /* 0x000fe2000fffe03f */
[----:B------:R-:W3:Y:S01]  /*0060*/  S2R R14, SR_TID.X ;  /* 0x00000000000e7919 */ /* 0x000ee20000002100 */
[----:B------:R-:W-:Y:S01]  /*0070*/  ULDC.64 UR14, c[0x0][0x208] ;  /* 0x00008200000e7ab9 */ /* 0x000fe20000000a00 */
[----:B0-----:R-:W-:Y:S01]  /*0080*/  VIADD R1, R1, 0xfffffe90 ;  /* 0xfffffe9001017836 */ /* 0x001fe20000000000 */
[----:B------:R-:W0:Y:S01]  /*0090*/  S2UR UR4, SR_CgaCtaId ;  /* 0x00000000000479c3 */ /* 0x000e220000008800 */
[----:B------:R-:W-:Y:S01]  /*00a0*/  UISETP.GE.AND UP0, UPT, UR5, 0x20, UPT ;  /* 0x000000200500788c */ /* 0x000fe2000bf06270 */
[----:B------:R-:W-:-:S02]  /*00b0*/  CS2R R120, SRZ ;  /* 0x0000000000787805 */ /* 0x000fc4000001ff00 */
[----:B------:R-:W-:Y:S02]  /*00c0*/  CS2R R122, SRZ ;  /* 0x00000000007a7805 */ /* 0x000fe4000001ff00 */
[----:B------:R-:W-:Y:S02]  /*00d0*/  CS2R R124, SRZ ;  /* 0x00000000007c7805 */ /* 0x000fe4000001ff00 */
[----:B------:R-:W-:Y:S02]  /*00e0*/  CS2R R126, SRZ ;  /* 0x00000000007e7805 */ /* 0x000fe4000001ff00 */
[----:B------:R-:W-:Y:S02]  /*00f0*/  CS2R R128, SRZ ;  /* 0x0000000000807805 */ /* 0x000fe4000001ff00 */
[----:B------:R-:W-:Y:S02]  /*0100*/  CS2R R130, SRZ ;  /* 0x0000000000827805 */ /* 0x000fe4000001ff00 */
[----:B------:R-:W-:-:S02]  /*0110*/  CS2R R132, SRZ ;  /* 0x0000000000847805 */ /* 0x000fc4000001ff00 */
[----:B------:R-:W-:Y:S02]  /*0120*/  CS2R R134, SRZ ;  /* 0x0000000000867805 */ /* 0x000fe4000001ff00 */
[----:B------:R-:W-:Y:S02]  /*0130*/  CS2R R136, SRZ ;  /* 0x0000000000887805 */ /* 0x000fe4000001ff00 */
[----:B------:R-:W-:Y:S02]  /*0140*/  CS2R R138, SRZ ;  /* 0x00000000008a7805 */ /* 0x000fe4000001ff00 */
[----:B------:R-:W-:Y:S02]  /*0150*/  CS2R R140, SRZ ;  /* 0x00000000008c7805 */ /* 0x000fe4000001ff00 */
[----:B------:R-:W-:Y:S02]  /*0160*/  CS2R R142, SRZ ;  /* 0x00000000008e7805 */ /* 0x000fe4000001ff00 */
[----:B------:R-:W-:-:S02]  /*0170*/  CS2R R144, SRZ ;  /* 0x0000000000907805 */ /* 0x000fc4000001ff00 */
[----:B------:R-:W-:Y:S01]  /*0180*/  CS2R R146, SRZ ;  /* 0x0000000000927805 */ /* 0x000fe2000001ff00 */
[----:B-1----:R-:W-:Y:S01]  /*0190*/  VIADD R0, R3, 0x3f ;  /* 0x0000003f03007836 */ /* 0x002fe20000000000 */
[----:B------:R-:W-:Y:S02]  /*01a0*/  CS2R R148, SRZ ;  /* 0x0000000000947805 */ /* 0x000fe4000001ff00 */
[----:B------:R-:W-:Y:S02]  /*01b0*/  CS2R R150, SRZ ;  /* 0x0000000000967805 */ /* 0x000fe4000001ff00 */
[----:B------:R-:W-:Y:S02]  /*01c0*/  CS2R R88, SRZ ;  /* 0x0000000000587805 */ /* 0x000fe4000001ff00 */
[----:B------:R-:W-:Y:S02]  /*01d0*/  CS2R R90, SRZ ;  /* 0x00000000005a7805 */ /* 0x000fe4000001ff00 */
[----:B------:R-:W-:-:S02]  /*01e0*/  SHF.R.S32.HI R5, RZ, 0x1f, R0 ;  /* 0x0000001fff057819 */ /* 0x000fc40000011400 */
[----:B------:R-:W-:Y:S02]  /*01f0*/  CS2R R92, SRZ ;  /* 0x00000000005c7805 */ /* 0x000fe4000001ff00 */
[----:B------:R-:W-:Y:S01]  /*0200*/  CS2R R94, SRZ ;  /* 0x00000000005e7805 */ /* 0x000fe2000001ff00 */
[----:B0-----:R-:W-:Y:S01]  /*0210*/  ULEA UR12, UR4, UR12, 0x18 ;  /* 0x0000000c040c7291 */ /* 0x001fe2000f8ec03f */
[----:B------:R-:W-:Y:S02]  /*0220*/  LEA.HI R5, R5, R0, RZ, 0x6 ;  /* 0x0000000005057211 */ /* 0x000fe400078f30ff */
[----:B------:R-:W-:Y:S02]  /*0230*/  CS2R R96, SRZ ;  /* 0x0000000000607805 */ /* 0x000fe4000001ff00 */
[----:B--2---:R-:W-:Y:S02]  /*0240*/  IABS R10, R7 ;  /* 0x00000007000a7213 */ /* 0x004fe40000000000 */
[----:B------:R-:W-:-:S02]  /*0250*/  CS2R R98, SRZ ;  /* 0x0000000000627805 */ /* 0x000fc4000001ff00 */
[----:B------:R-:W-:Y:S02]  /*0260*/  SHF.R.S32.HI R6, RZ, 0x6, R5 ;  /* 0x00000006ff067819 */ /* 0x000fe40000011405 */
[----:B------:R-:W-:Y:S02]  /*0270*/  CS2R R100, SRZ ;  /* 0x0000000000647805 */ /* 0x000fe4000001ff00 */
[----:B---3--:R-:W-:Y:S02]  /*0280*/  LOP3.LUT R15, R14, 0x7f, RZ, 0xc0, !PT ;  /* 0x0000007f0e0f7812 */ /* 0x008fe400078ec0ff */
[----:B------:R-:W-:Y:S02]  /*0290*/  CS2R R102, SRZ ;  /* 0x0000000000667805 */ /* 0x000fe4000001ff00 */
[----:B------:R-:W-:Y:S02]  /*02a0*/  IABS R9, R6 ;  /* 0x0000000600097213 */ /* 0x000fe40000000000 */
[----:B------:R-:W-:-:S02]  /*02b0*/  CS2R R104, SRZ ;  /* 0x0000000000687805 */ /* 0x000fc4000001ff00 */
[----:B------:R-:W-:Y:S02]  /*02c0*/  IABS R12, R6 ;  /* 0x00000006000c7213 */ /* 0x000fe40000000000 */
[----:B------:R-:W-:Y:S01]  /*02d0*/  CS2R R106, SRZ ;  /* 0x00000000006a7805 */ /* 0x000fe2000001ff00 */
[----:B------:R-:W0:Y:S01]  /*02e0*/  I2F.RP R0, R9 ;  /* 0x0000000900007306 */ /* 0x000e220000209400 */
        /* <DEDUP_REMOVED lines=13> */
[----:B------:R-:W-:Y:S01]  /*03c0*/  CS2R R70, SRZ ;  /* 0x0000000000467805 */ /* 0x000fe2000001ff00 */
[----:B0-----:R-:W0:Y:S01]  /*03d0*/  MUFU.RCP R0, R0 ;  /* 0x0000000000007308 */ /* 0x001e220000001000 */
        /* <DEDUP_REMOVED lines=15> */
[----:B------:R-:W-:Y:S01]  /*04d0*/  CS2R R38, SRZ ;  /* 0x0000000000267805 */ /* 0x000fe2000001ff00 */
[----:B0-----:R-:W-:Y:S01]  /*04e0*/  VIADD R4, R0, 0xffffffe ;  /* 0x0ffffffe00047836 */ /* 0x001fe20000000000 */
[----:B------:R-:W-:Y:S01]  /*04f0*/  CS2R R40, SRZ ;  /* 0x0000000000287805 */ /* 0x000fe2000001ff00 */
[----:B------:R-:W-:Y:S01]  /*0500*/  IMAD.MOV R0, RZ, RZ, -R12 ;  /* 0x000000ffff007224 */ /* 0x000fe200078e0a0c */
[----:B------:R-:W-:Y:S01]  /*0510*/  CS2R R42, SRZ ;  /* 0x00000000002a7805 */ /* 0x000fe2000001ff00 */
[----:B------:R0:W1:Y:S01]  /*0520*/  F2I.FTZ.U32.TRUNC.NTZ R5, R4 ;  /* 0x0000000400057305 */ /* 0x000062000021f000 */
[----:B------:R-:W-:Y:S02]  /*0530*/  CS2R R44, SRZ ;  /* 0x00000000002c7805 */ /* 0x000fe4000001ff00 */
[----:B------:R-:W-:-:S02]  /*0540*/  CS2R R46, SRZ ;  /* 0x00000000002e7805 */ /* 0x000fc4000001ff00 */
[----:B------:R-:W-:Y:S02]  /*0550*/  CS2R R48, SRZ ;  /* 0x0000000000307805 */ /* 0x000fe4000001ff00 */
[----:B------:R-:W-:Y:S02]  /*0560*/  CS2R R50, SRZ ;  /* 0x0000000000327805 */ /* 0x000fe4000001ff00 */
[----:B------:R-:W-:Y:S02]  /*0570*/  CS2R R52, SRZ ;  /* 0x0000000000347805 */ /* 0x000fe4000001ff00 */
[----:B------:R-:W-:Y:S01]  /*0580*/  CS2R R54, SRZ ;  /* 0x0000000000367805 */ /* 0x000fe2000001ff00 */
[----:B0-----:R-:W-:Y:S02]  /*0590*/  IMAD.MOV.U32 R4, RZ, RZ, RZ ;  /* 0x000000ffff047224 */ /* 0x001fe400078e00ff */
[----:B-1----:R-:W-:-:S04]  /*05a0*/  IMAD.MOV R8, RZ, RZ, -R5 ;  /* 0x000000ffff087224 */ /* 0x002fc800078e0a05 */
[----:B------:R-:W-:Y:S02]  /*05b0*/  IMAD R11, R8, R9, RZ ;  /* 0x00000009080b7224 */ /* 0x000fe400078e02ff */
[----:B------:R-:W-:Y:S02]  /*05c0*/  IMAD.MOV.U32 R8, RZ, RZ, R10 ;  /* 0x000000ffff087224 */ /* 0x000fe400078e000a */
[----:B------:R-:W-:-:S06]  /*05d0*/  IMAD.HI.U32 R5, R5, R11, R4 ;  /* 0x0000000b05057227 */ /* 0x000fcc00078e0004 */
[----:B------:R-:W-:-:S04]  /*05e0*/  IMAD.HI.U32 R5, R5, R8, RZ ;  /* 0x0000000805057227 */ /* 0x000fc800078e00ff */
[----:B------:R-:W-:-:S05]  /*05f0*/  IMAD R0, R5, R0, R8 ;  /* 0x0000000005007224 */ /* 0x000fca00078e0208 */
[----:B------:R-:W-:-:S13]  /*0600*/  ISETP.GT.U32.AND P1, PT, R9, R0, PT ;  /* 0x000000000900720c */ /* 0x000fda0003f24070 */
[----:B------:R-:W-:Y:S02]  /*0610*/  @!P1 IMAD.IADD R0, R0, 0x1, -R9 ;  /* 0x0000000100009824 */ /* 0x000fe400078e0a09 */
[----:B------:R-:W-:Y:S01]  /*0620*/  @!P1 VIADD R5, R5, 0x1 ;  /* 0x0000000105059836 */ /* 0x000fe20000000000 */
[----:B------:R-:W-:Y:S02]  /*0630*/  ISETP.NE.AND P1, PT, R6, RZ, PT ;  /* 0x000000ff0600720c */ /* 0x000fe40003f25270 */
[----:B------:R-:W-:Y:S02]  /*0640*/  ISETP.GE.U32.AND P0, PT, R0, R9, PT ;  /* 0x000000090000720c */ /* 0x000fe40003f06070 */
[----:B------:R-:W-:-:S04]  /*0650*/  LOP3.LUT R0, R7, R6, RZ, 0x3c, !PT ;  /* 0x0000000607007212 */ /* 0x000fc800078e3cff */
[----:B------:R-:W-:Y:S01]  /*0660*/  ISETP.GE.AND P2, PT, R0, RZ, PT ;  /* 0x000000ff0000720c */ /* 0x000fe20003f46270 */
[----:B------:R-:W-:-:S06]  /*0670*/  VIADD R0, R2, 0xff ;  /* 0x000000ff02007836 */ /* 0x000fcc0000000000 */
[----:B------:R-:W-:-:S04]  /*0680*/  @P0 VIADD R5, R5, 0x1 ;  /* 0x0000000105050836 */ /* 0x000fc80000000000 */
[----:B------:R-:W-:Y:S01]  /*0690*/  IMAD.MOV.U32 R10, RZ, RZ, R5 ;  /* 0x000000ffff0a7224 */ /* 0x000fe200078e0005 */
[----:B------:R-:W-:-:S03]  /*06a0*/  SHF.R.S32.HI R5, RZ, 0x1f, R0 ;  /* 0x0000001fff057819 */ /* 0x000fc60000011400 */
[----:B------:R-:W-:Y:S01]  /*06b0*/  @!P2 IMAD.MOV R10, RZ, RZ, -R10 ;  /* 0x000000ffff0aa224 */ /* 0x000fe200078e0a0a */
[----:B------:R-:W-:Y:S02]  /*06c0*/  LEA.HI R5, R5, R0, RZ, 0x8 ;  /* 0x0000000005057211 */ /* 0x000fe400078f40ff */
[----:B------:R-:W-:-:S04]  /*06d0*/  @!P1 LOP3.LUT R10, RZ, R6, RZ, 0x33, !PT ;  /* 0x00000006ff0a9212 */ /* 0x000fc800078e33ff */
[----:B------:R-:W-:Y:S01]  /*06e0*/  LEA.HI.SX32 R5, R5, -R10, 0x18 ;  /* 0x8000000a05057211 */ /* 0x000fe200078fc2ff */
[----:B------:R-:W-:-:S03]  /*06f0*/  IMAD.MOV R8, RZ, RZ, -R10 ;  /* 0x000000ffff087224 */ /* 0x000fc600078e0a0a */
[----:B------:R-:W-:Y:S01]  /*0700*/  VIMNMX R11, R5, 0x1, PT ;  /* 0x00000001050b7848 */ /* 0x000fe20003fe0100 */
[----:B------:R-:W-:-:S03]  /*0710*/  IMAD R8, R6, R8, R7 ;  /* 0x0000000806087224 */ /* 0x000fc600078e0207 */
[-C--:B------:R-:W-:Y:S02]  /*0720*/  IABS R9, R11.reuse ;  /* 0x0000000b00097213 */ /* 0x080fe40000000000 */
[----:B------:R-:W-:Y:S02]  /*0730*/  IABS R13, R11 ;  /* 0x0000000b000d7213 */ /* 0x000fe40000000000 */
[----:B------:R-:W0:Y:S08]  /*0740*/  I2F.RP R0, R9 ;  /* 0x0000000900007306 */ /* 0x000e300000209400 */
[----:B0-----:R-:W0:Y:S02]  /*0750*/  MUFU.RCP R0, R0 ;  /* 0x0000000000007308 */ /* 0x001e240000001000 */
[----:B0-----:R-:W-:-:S02]  /*0760*/  VIADD R4, R0, 0xffffffe ;  /* 0x0ffffffe00047836 */ /* 0x001fc40000000000 */
[----:B------:R-:W-:-:S04]  /*0770*/  IMAD.MOV R0, RZ, RZ, -R13 ;  /* 0x000000ffff007224 */ /* 0x000fc800078e0a0d */
[----:B------:R0:W1:Y:S02]  /*0780*/  F2I.FTZ.U32.TRUNC.NTZ R5, R4 ;  /* 0x0000000400057305 */ /* 0x000064000021f000 */
[----:B0-----:R-:W-:Y:S02]  /*0790*/  IMAD.MOV.U32 R4, RZ, RZ, RZ ;  /* 0x000000ffff047224 */ /* 0x001fe400078e00ff */
[----:B-1----:R-:W-:-:S04]  /*07a0*/  IMAD.MOV R12, RZ, RZ, -R5 ;  /* 0x000000ffff0c7224 */ /* 0x002fc800078e0a05 */
[----:B------:R-:W-:Y:S01]  /*07b0*/  IMAD.MOV.U32 R6, RZ, RZ, R12 ;  /* 0x000000ffff067224 */ /* 0x000fe200078e000c */
[----:B------:R-:W-:-:S03]  /*07c0*/  IABS R12, R8 ;  /* 0x00000008000c7213 */ /* 0x000fc60000000000 */
        /* <DEDUP_REMOVED lines=11> */
[----:B------:R-:W-:-:S07]  /*0880*/  ISETP.GE.AND P2, PT, R0, RZ, PT ;  /* 0x000000ff0000720c */ /* 0x000fce0003f46270 */
[----:B------:R-:W-:Y:S01]  /*0890*/  @P0 VIADD R5, R5, 0x1 ;  /* 0x0000000105050836 */ /* 0x000fe20000000000 */
[----:B------:R-:W-:-:S05]  /*08a0*/  PLOP3.LUT P0, PT, PT, PT, UP0, 0x80, 0x0 ;  /* 0x000000000000781c */ /* 0x000fca0003f0f008 */
[----:B------:R-:W-:Y:S01]  /*08b0*/  @!P2 IMAD.MOV R5, RZ, RZ, -R5 ;  /* 0x000000ffff05a224 */ /* 0x000fe200078e0a05 */
[----:B------:R-:W-:-:S05]  /*08c0*/  @!P1 LOP3.LUT R5, RZ, R11, RZ, 0x33, !PT ;  /* 0x0000000bff059212 */ /* 0x000fca00078e33ff */
[----:B------:R-:W-:Y:S02]  /*08d0*/  IMAD.MOV R0, RZ, RZ, -R5 ;  /* 0x000000ffff007224 */ /* 0x000fe400078e0a05 */
[----:B------:R-:W-:Y:S02]  /*08e0*/  IMAD.SHL.U32 R7, R5, 0x40, RZ ;  /* 0x0000004005077824 */ /* 0x000fe400078e00ff */
[----:B------:R-:W-:-:S04]  /*08f0*/  IMAD R0, R11, R0, R8 ;  /* 0x000000000b007224 */ /* 0x000fc800078e0208 */
[----:B------:R-:W-:-:S04]  /*0900*/  IMAD.IADD R0, R10, 0x1, R0 ;  /* 0x000000010a007824 */ /* 0x000fc800078e0200 */
[----:B------:R-:W-:Y:S01]  /*0910*/  IMAD R6, R0, 0x100, R15 ;  /* 0x0000010000067824 */ /* 0x000fe200078e020f */
[----:B------:R-:W-:-:S03]  /*0920*/  LOP3.LUT R0, R14, 0x60, RZ, 0xc0, !PT ;  /* 0x000000600e007812 */ /* 0x000fc600078ec0ff */
[----:B------:R-:W-:Y:S01]  /*0930*/  VIADD R8, R6, 0x80 ;  /* 0x0000008006087836 */ /* 0x000fe20000000000 */
[----:B------:R-:W-:Y:S06]  /*0940*/  @!P0 BRA `(.L_x_0) ;  /* 0x00000054002c8947 */ /* 0x000fec0003800000 */
[----:B------:R-:W-:Y:S01]  /*0950*/  IABS R18, R2 ;  /* 0x0000000200127213 */ /* 0x000fe20000000000 */
[----:B------:R-:W-:Y:S01]  /*0960*/  ULDC UR4, c[0x0][0x240] ;  /* 0x0000900000047ab9 */ /* 0x000fe20000000800 */
[----:B------:R-:W-:Y:S01]  /*0970*/  IABS R27, R3 ;  /* 0x00000003001b7213 */ /* 0x000fe20000000000 */
[----:B------:R-:W-:Y:S01]  /*0980*/  ULDC.64 UR8, c[0x0][0x218] ;  /* 0x0000860000087ab9 */ /* 0x000fe20000000a00 */
[----:B------:R-:W0:Y:S01]  /*0990*/  I2F.RP R10, R18 ;  /* 0x00000012000a7306 */ /* 0x000e220000209400 */
[----:B------:R-:W-:Y:S01]  /*09a0*/  IABS R12, R8 ;  /* 0x00000008000c7213 */ /* 0x000fe20000000000 */
[----:B------:R-:W-:Y:S01]  /*09b0*/  ULDC UR16, c[0x0][0x234] ;  /* 0x00008d0000107ab9 */ /* 0x000fe20000000800 */
[----:B------:R-:W-:Y:S01]  /*09c0*/  IABS R13, R6 ;  /* 0x00000006000d7213 */ /* 0x000fe20000000000 */
[----:B------:R-:W-:Y:S01]  /*09d0*/  USHF.R.S32.HI UR6, URZ, 0x1f, UR5 ;  /* 0x0000001f3f067899 */ /* 0x000fe20008011405 */
[----:B------:R-:W-:Y:S01]  /*09e0*/  LEA.HI R32, R0, R7, RZ, 0x1b ;  /* 0x0000000700207211 */ /* 0x000fe200078fd8ff */
[----:B------:R-:W-:Y:S01]  /*09f0*/  ULDC UR11, c[0x0][0x23c] ;  /* 0x00008f00000b7ab9 */ /* 0x000fe20000000800 */
[----:B------:R-:W-:Y:S01]  /*0a00*/  ISETP.GE.AND P6, PT, R8, RZ, PT ;  /* 0x000000ff0800720c */ /* 0x000fe20003fc6270 */
[----:B------:R-:W1:Y:S01]  /*0a10*/  I2F.RP R9, R27 ;  /* 0x0000001b00097306 */ /* 0x000e620000209400 */
[----:B------:R-:W-:Y:S01]  /*0a20*/  IABS R31, R32 ;  /* 0x00000020001f7213 */ /* 0x000fe20000000000 */
[C---:B------:R-:W-:Y:S01]  /*0a30*/  VIADD R0, R32.reuse, 0x3c ;  /* 0x0000003c20007836 */ /* 0x040fe20000000000 */
[----:B------:R-:W-:Y:S01]  /*0a40*/  ULEA.HI UR6, UR6, UR5, URZ, 0x5 ;  /* 0x0000000506067291 */ /* 0x000fe2000f8f283f */
[C---:B------:R-:W-:Y:S01]  /*0a50*/  VIADD R19, R32.reuse, 0x38 ;  /* 0x0000003820137836 */ /* 0x040fe20000000000 */
[----:B------:R-:W-:Y:S01]  /*0a60*/  UIADD3 UR7, UR12, 0x2000, URZ ;  /* 0x000020000c077890 */ /* 0x000fe2000fffe03f */
[----:B------:R-:W-:Y:S01]  /*0a70*/  VIADD R20, R32, 0x34 ;  /* 0x0000003420147836 */ /* 0x000fe20000000000 */
[----:B------:R-:W-:Y:S01]  /*0a80*/  ISETP.GE.AND P3, PT, R0, RZ, PT ;  /* 0x000000ff0000720c */ /* 0x000fe20003f66270 */
[----:B0-----:R-:W0:Y:S01]  /*0a90*/  MUFU.RCP R10, R10 ;  /* 0x0000000a000a7308 */ /* 0x001e220000001000 */
[----:B------:R-:W-:Y:S01]  /*0aa0*/  IABS R15, R19 ;  /* 0x00000013000f7213 */ /* 0x000fe20000000000 */
[C---:B------:R-:W-:Y:S01]  /*0ab0*/  VIADD R33, R32.reuse, 0x28 ;  /* 0x0000002820217836 */ /* 0x040fe20000000000 */
[----:B------:R-:W-:Y:S01]  /*0ac0*/  IABS R17, R20 ;  /* 0x0000001400117213 */ /* 0x000fe20000000000 */
[C---:B------:R-:W-:Y:S01]  /*0ad0*/  VIADD R34, R32.reuse, 0x24 ;  /* 0x0000002420227836 */ /* 0x040fe20000000000 */
[----:B------:R-:W-:Y:S01]  /*0ae0*/  ISETP.GE.AND P4, PT, R19, RZ, PT ;  /* 0x000000ff1300720c */ /* 0x000fe20003f86270 */
[----:B------:R-:W-:Y:S01]  /*0af0*/  VIADD R19, R32, 0x30 ;  /* 0x0000003020137836 */ /* 0x000fe20000000000 */
[----:B------:R-:W-:Y:S01]  /*0b00*/  ISETP.GE.AND P5, PT, R20, RZ, PT ;  /* 0x000000ff1400720c */ /* 0x000fe20003fa6270 */
[----:B-1----:R-:W1:Y:S01]  /*0b10*/  MUFU.RCP R9, R9 ;  /* 0x0000000900097308 */ /* 0x002e620000001000 */
[C---:B------:R-:W-:Y:S01]  /*0b20*/  VIADD R20, R32.reuse, 0x2c ;  /* 0x0000002c20147836 */ /* 0x040fe20000000000 */
[----:B------:R-:W-:Y:S01]  /*0b30*/  USHF.R.S32.HI UR13, URZ, 0x5, UR6 ;  /* 0x000000053f0d7899 */ /* 0x000fe20008011406 */
[C---:B------:R-:W-:Y:S01]  /*0b40*/  VIADD R35, R32.reuse, 0x20 ;  /* 0x0000002020237836 */ /* 0x040fe20000000000 */
[----:B------:R-:W-:Y:S01]  /*0b50*/  ULDC UR18, c[0x0][0x230] ;  /* 0x00008c0000127ab9 */ /* 0x000fe20000000800 */
[C---:B------:R-:W-:Y:S01]  /*0b60*/  VIADD R36, R32.reuse, 0x1c ;  /* 0x0000001c20247836 */ /* 0x040fe20000000000 */
[----:B------:R-:W-:Y:S01]  /*0b70*/  ULDC UR19, c[0x0][0x210] ;  /* 0x0000840000137ab9 */ /* 0x000fe20000000800 */
[----:B------:R-:W-:Y:S01]  /*0b80*/  VIADD R37, R32, 0x18 ;  /* 0x0000001820257836 */ /* 0x000fe20000000000 */
[----:B------:R-:W-:Y:S01]  /*0b90*/  IABS R21, R35 ;  /* 0x0000002300157213 */ /* 0x000fe20000000000 */
[----:B0-----:R-:W-:Y:S01]  /*0ba0*/  VIADD R4, R10, 0xffffffe ;  /* 0x0ffffffe0a047836 */ /* 0x001fe20000000000 */
[----:B------:R-:W-:Y:S01]  /*0bb0*/  IABS R23, R36 ;  /* 0x0000002400177213 */ /* 0x000fe20000000000 */
[C---:B------:R-:W-:Y:S01]  /*0bc0*/  VIADD R38, R32.reuse, 0x14 ;  /* 0x0000001420267836 */ /* 0x040fe20000000000 */
[----:B------:R-:W-:Y:S01]  /*0bd0*/  IABS R25, R37 ;  /* 0x0000002500197213 */ /* 0x000fe20000000000 */
[----:B------:R0:W2:Y:S01]  /*0be0*/  F2I.FTZ.U32.TRUNC.NTZ R5, R4 ;  /* 0x0000000400057305 */ /* 0x0000a2000021f000 */
[C---:B------:R-:W-:Y:S01]  /*0bf0*/  VIADD R39, R32.reuse, 0x10 ;  /* 0x0000001020277836 */ /* 0x040fe20000000000 */
[----:B------:R-:W-:Y:S01]  /*0c00*/  USHF.L.U32 UR52, UR11, 0x5, URZ ;  /* 0x000000050b347899 */ /* 0x000fe2000800063f */
[----:B------:R-:W-:Y:S01]  /*0c10*/  IABS R26, R38 ;  /* 0x00000026001a7213 */ /* 0x000fe20000000000 */
[----:B-1----:R-:W-:Y:S01]  /*0c20*/  VIADD R10, R9, 0xffffffe ;  /* 0x0ffffffe090a7836 */ /* 0x002fe20000000000 */
[----:B------:R-:W-:Y:S01]  /*0c30*/  USHF.R.U32.HI UR7, URZ, 0x4, UR7 ;  /* 0x000000043f077899 */ /* 0x000fe20008011607 */
[C---:B------:R-:W-:Y:S01]  /*0c40*/  VIADD R40, R32.reuse, 0xc ;  /* 0x0000000c20287836 */ /* 0x040fe20000000000 */
[----:B------:R-:W-:Y:S01]  /*0c50*/  CS2R R120, SRZ ;  /* 0x0000000000787805 */ /* 0x000fe2000001ff00 */
[C---:B------:R-:W-:Y:S01]  /*0c60*/  VIADD R41, R32.reuse, 0x8 ;  /* 0x0000000820297836 */ /* 0x040fe20000000000 */
[----:B------:R-:W-:Y:S01]  /*0c70*/  CS2R R122, SRZ ;  /* 0x00000000007a7805 */ /* 0x000fe2000001ff00 */
[----:B0-----:R-:W-:Y:S01]  /*0c80*/  IMAD.MOV.U32 R4, RZ, RZ, RZ ;  /* 0x000000ffff047224 */ /* 0x001fe200078e00ff */
[----:B------:R-:W-:Y:S01]  /*0c90*/  CS2R R124, SRZ ;  /* 0x00000000007c7805 */ /* 0x000fe2000001ff00 */
[----:B------:R-:W-:Y:S01]  /*0ca0*/  VIADD R42, R32, 0x4 ;  /* 0x00000004202a7836 */ /* 0x000fe20000000000 */
[----:B------:R-:W-:-:S02]  /*0cb0*/  IABS R28, R41 ;  /* 0x00000029001c7213 */ /* 0x000fc40000000000 */
[----:B------:R-:W-:Y:S01]  /*0cc0*/  CS2R R126, SRZ ;  /* 0x00000000007e7805 */ /* 0x000fe2000001ff00 */
[----:B--2---:R-:W-:Y:S01]  /*0cd0*/  IMAD.MOV R11, RZ, RZ, -R5 ;  /* 0x000000ffff0b7224 */ /* 0x004fe200078e0a05 */
[----:B------:R-:W-:Y:S02]  /*0ce0*/  CS2R R128, SRZ ;  /* 0x0000000000807805 */ /* 0x000fe4000001ff00 */
[----:B------:R-:W-:Y:S02]  /*0cf0*/  IABS R29, R42 ;  /* 0x0000002a001d7213 */ /* 0x000fe40000000000 */
[----:B------:R-:W-:Y:S01]  /*0d00*/  CS2R R130, SRZ ;  /* 0x0000000000827805 */ /* 0x000fe2000001ff00 */
[----:B------:R-:W-:Y:S01]  /*0d10*/  IMAD R11, R11, R18, RZ ;  /* 0x000000120b0b7224 */ /* 0x000fe200078e02ff */
[----:B------:R-:W-:Y:S02]  /*0d20*/  CS2R R132, SRZ ;  /* 0x0000000000847805 */ /* 0x000fe4000001ff00 */
[----:B------:R-:W-:-:S02]  /*0d30*/  CS2R R134, SRZ ;  /* 0x0000000000867805 */ /* 0x000fc4000001ff00 */
[----:B------:R-:W-:Y:S01]  /*0d40*/  CS2R R136, SRZ ;  /* 0x0000000000887805 */ /* 0x000fe2000001ff00 */
[----:B------:R-:W-:Y:S01]  /*0d50*/  IMAD.HI.U32 R11, R5, R11, R4 ;  /* 0x0000000b050b7227 */ /* 0x000fe200078e0004 */
[----:B------:R-:W-:Y:S01]  /*0d60*/  CS2R R138, SRZ ;  /* 0x00000000008a7805 */ /* 0x000fe2000001ff00 */
[----:B------:R-:W0:Y:S01]  /*0d70*/  F2I.FTZ.U32.TRUNC.NTZ R5, R10 ;  /* 0x0000000a00057305 */ /* 0x000e22000021f000 */
[----:B------:R-:W-:Y:S02]  /*0d80*/  CS2R R140, SRZ ;  /* 0x00000000008c7805 */ /* 0x000fe4000001ff00 */
[----:B------:R-:W-:Y:S02]  /*0d90*/  CS2R R142, SRZ ;  /* 0x00000000008e7805 */ /* 0x000fe4000001ff00 */
[----:B------:R-:W-:Y:S01]  /*0da0*/  CS2R R144, SRZ ;  /* 0x0000000000907805 */ /* 0x000fe2000001ff00 */
[----:B------:R-:W-:Y:S01]  /*0db0*/  IMAD.HI.U32 R4, R11, R12, RZ ;  /* 0x0000000c0b047227 */ /* 0x000fe200078e00ff */
[----:B------:R-:W-:-:S02]  /*0dc0*/  CS2R R146, SRZ ;  /* 0x0000000000927805 */ /* 0x000fc4000001ff00 */
[----:B------:R-:W-:Y:S02]  /*0dd0*/  CS2R R148, SRZ ;  /* 0x0000000000947805 */ /* 0x000fe4000001ff00 */
[----:B------:R-:W-:Y:S01]  /*0de0*/  CS2R R150, SRZ ;  /* 0x0000000000967805 */ /* 0x000fe2000001ff00 */
[----:B------:R-:W-:Y:S01]  /*0df0*/  IMAD.HI.U32 R11, R11, R13, RZ ;  /* 0x0000000d0b0b7227 */ /* 0x000fe200078e00ff */
[----:B------:R-:W-:Y:S02]  /*0e00*/  CS2R R88, SRZ ;  /* 0x0000000000587805 */ /* 0x000fe4000001ff00 */
[----:B------:R-:W-:Y:S02]  /*0e10*/  CS2R R90, SRZ ;  /* 0x00000000005a7805 */ /* 0x000fe4000001ff00 */
[----:B------:R-:W-:Y:S01]  /*0e20*/  CS2R R92, SRZ ;  /* 0x00000000005c7805 */ /* 0x000fe2000001ff00 */
[----:B------:R-:W-:Y:S01]  /*0e30*/  IMAD.MOV R9, RZ, RZ, -R4 ;  /* 0x000000ffff097224 */ /* 0x000fe200078e0a04 */
[----:B------:R-:W-:Y:S01]  /*0e40*/  CS2R R94, SRZ ;  /* 0x00000000005e7805 */ /* 0x000fe2000001ff00 */
[----:B------:R-:W-:Y:S01]  /*0e50*/  IMAD.MOV R4, RZ, RZ, -R11 ;  /* 0x000000ffff047224 */ /* 0x000fe200078e0a0b */
[----:B------:R-:W-:Y:S01]  /*0e60*/  CS2R R96, SRZ ;  /* 0x0000000000607805 */ /* 0x000fe2000001ff00 */
[C---:B------:R-:W-:Y:S01]  /*0e70*/  IMAD R11, R18.reuse, R9, R12 ;  /* 0x00000009120b7224 */ /* 0x040fe200078e020c */
[----:B------:R-:W-:Y:S01]  /*0e80*/  CS2R R98, SRZ ;  /* 0x0000000000627805 */ /* 0x000fe2000001ff00 */
[----:B0-----:R-:W-:Y:S01]  /*0e90*/  IMAD.MOV R9, RZ, RZ, -R5 ;  /* 0x000000ffff097224 */ /* 0x001fe200078e0a05 */
[----:B------:R-:W-:Y:S01]  /*0ea0*/  CS2R R100, SRZ ;  /* 0x0000000000647805 */ /* 0x000fe2000001ff00 */
[C---:B------:R-:W-:Y:S01]  /*0eb0*/  IMAD R12, R18.reuse, R4, R13 ;  /* 0x00000004120c7224 */ /* 0x040fe200078e020d */
[----:B------:R-:W-:Y:S01]  /*0ec0*/  ISETP.GT.U32.AND P0, PT, R18, R11, PT ;  /* 0x0000000b1200720c */ /* 0x000fe20003f04070 */
[----:B------:R-:W-:Y:S01]  /*0ed0*/  IMAD.MOV.U32 R4, RZ, RZ, R9 ;  /* 0x000000ffff047224 */ /* 0x000fe200078e0009 */
[----:B------:R-:W-:-:S02]  /*0ee0*/  IABS R13, R0 ;  /* 0x00000000000d7213 */ /* 0x000fc40000000000 */
[----:B------:R-:W-:Y:S02]  /*0ef0*/  CS2R R102, SRZ ;  /* 0x0000000000667805 */ /* 0x000fe4000001ff00 */
[----:B------:R-:W-:Y:S01]  /*0f00*/  ISETP.GT.U32.AND P1, PT, R18, R12, PT ;  /* 0x0000000c1200720c */ /* 0x000fe20003f24070 */
[----:B------:R-:W-:Y:S01]  /*0f10*/  IMAD R9, R4, R27, RZ ;  /* 0x0000001b04097224 */ /* 0x000fe200078e02ff */
[----:B------:R-:W-:Y:S01]  /*0f20*/  CS2R R104, SRZ ;  /* 0x0000000000687805 */ /* 0x000fe2000001ff00 */
[----:B------:R-:W-:Y:S01]  /*0f30*/  IMAD.MOV.U32 R4, RZ, RZ, RZ ;  /* 0x000000ffff047224 */ /* 0x000fe200078e00ff */
[----:B------:R-:W-:Y:S02]  /*0f40*/  CS2R R106, SRZ ;  /* 0x00000000006a7805 */ /* 0x000fe4000001ff00 */
[----:B------:R-:W-:Y:S02]  /*0f50*/  CS2R R108, SRZ ;  /* 0x00000000006c7805 */ /* 0x000fe4000001ff00 */
[----:B------:R-:W-:Y:S01]  /*0f60*/  CS2R R110, SRZ ;  /* 0x00000000006e7805 */ /* 0x000fe2000001ff00 */
[----:B------:R-:W-:Y:S01]  /*0f70*/  IMAD.HI.U32 R4, R5, R9, R4 ;  /* 0x0000000905047227 */ /* 0x000fe200078e0004 */
[----:B------:R-:W-:-:S02]  /*0f80*/  CS2R R112, SRZ ;  /* 0x0000000000707805 */ /* 0x000fc4000001ff00 */
[----:B------:R-:W-:Y:S02]  /*0f90*/  CS2R R114, SRZ ;  /* 0x0000000000727805 */ /* 0x000fe4000001ff00 */
[----:B------:R-:W-:Y:S01]  /*0fa0*/  CS2R R116, SRZ ;  /* 0x0000000000747805 */ /* 0x000fe2000001ff00 */
[--C-:B------:R-:W-:Y:S01]  /*0fb0*/  @!P0 IMAD.IADD R11, R11, 0x1, -R18.reuse ;  /* 0x000000010b0b8824 */ /* 0x100fe200078e0a12 */
[----:B------:R-:W-:Y:S01]  /*0fc0*/  CS2R R118, SRZ ;  /* 0x0000000000767805 */ /* 0x000fe2000001ff00 */
[----:B------:R-:W-:Y:S01]  /*0fd0*/  IMAD.HI.U32 R5, R4, R13, RZ ;  /* 0x0000000d04057227 */ /* 0x000fe200078e00ff */
[----:B------:R-:W-:Y:S02]  /*0fe0*/  CS2R R56, SRZ ;  /* 0x0000000000387805 */ /* 0x000fe4000001ff00 */
[----:B------:R-:W-:Y:S02]  /*0ff0*/  CS2R R58, SRZ ;  /* 0x00000000003a7805 */ /* 0x000fe4000001ff00 */
[----:B------:R-:W-:Y:S01]  /*1000*/  ISETP.GT.U32.AND P0, PT, R18, R11, PT ;  /* 0x0000000b1200720c */ /* 0x000fe20003f04070 */
[----:B------:R-:W-:Y:S01]  /*1010*/  @!P1 IMAD.IADD R12, R12, 0x1, -R18 ;  /* 0x000000010c0c9824 */ /* 0x000fe200078e0a12 */
[----:B------:R-:W-:Y:S01]  /*1020*/  CS2R R60, SRZ ;  /* 0x00000000003c7805 */ /* 0x000fe2000001ff00 */
[----:B------:R-:W-:Y:S01]  /*1030*/  IMAD.MOV R0, RZ, RZ, -R5 ;  /* 0x000000ffff007224 */ /* 0x000fe200078e0a05 */
[----:B------:R-:W-:Y:S01]  /*1040*/  CS2R R62, SRZ ;  /* 0x00000000003e7805 */ /* 0x000fe2000001ff00 */
[----:B------:R-:W-:Y:S01]  /*1050*/  IMAD.HI.U32 R9, R4, R15, RZ ;  /* 0x0000000f04097227 */ /* 0x000fe200078e00ff */
[----:B------:R-:W-:-:S02]  /*1060*/  ISETP.GT.U32.AND P1, PT, R18, R12, PT ;  /* 0x0000000c1200720c */ /* 0x000fc40003f24070 */
[----:B------:R-:W-:Y:S02]  /*1070*/  CS2R R64, SRZ ;  /* 0x0000000000407805 */ /* 0x000fe4000001ff00 */
[----:B------:R-:W-:Y:S01]  /*1080*/  CS2R R66, SRZ ;  /* 0x0000000000427805 */ /* 0x000fe2000001ff00 */
[C---:B------:R-:W-:Y:S01]  /*1090*/  IMAD R0, R27.reuse, R0, R13 ;  /* 0x000000001b007224 */ /* 0x040fe200078e020d */
[----:B------:R-:W-:Y:S01]  /*10a0*/  CS2R R68, SRZ ;  /* 0x0000000000447805 */ /* 0x000fe2000001ff00 */
[----:B------:R-:W-:Y:S01]  /*10b0*/  IMAD.HI.U32 R10, R4, R17, RZ ;  /* 0x00000011040a7227 */ /* 0x000fe200078e00ff */
[----:B------:R-:W-:Y:S02]  /*10c0*/  CS2R R70, SRZ ;  /* 0x0000000000467805 */ /* 0x000fe4000001ff00 */
[----:B------:R-:W-:Y:S02]  /*10d0*/  CS2R R72, SRZ ;  /* 0x0000000000487805 */ /* 0x000fe4000001ff00 */
[C---:B------:R-:W-:Y:S01]  /*10e0*/  ISETP.GT.U32.AND P2, PT, R27.reuse, R0, PT ;  /* 0x000000001b00720c */ /* 0x040fe20003f44070 */
[----:B------:R-:W-:Y:S01]  /*10f0*/  IMAD.MOV R16, RZ, RZ, -R9 ;  /* 0x000000ffff107224 */ /* 0x000fe200078e0a09 */
[----:B------:R-:W-:Y:S01]  /*1100*/  CS2R R74, SRZ ;  /* 0x00000000004a7805 */ /* 0x000fe2000001ff00 */
[----:B------:R-:W-:Y:S01]  /*1110*/  IMAD.MOV R10, RZ, RZ, -R10 ;  /* 0x000000ffff0a7224 */ /* 0x000fe200078e0a0a */
[----:B------:R-:W-:Y:S01]  /*1120*/  CS2R R76, SRZ ;  /* 0x00000000004c7805 */ /* 0x000fe2000001ff00 */
[C---:B------:R-:W-:Y:S01]  /*1130*/  IMAD R5, R27.reuse, R16, R15 ;  /* 0x000000101b057224 */ /* 0x040fe200078e020f */
[----:B------:R-:W-:Y:S01]  /*1140*/  IABS R15, R20 ;  /* 0x00000014000f7213 */ /* 0x000fe20000000000 */
[----:B------:R-:W-:Y:S01]  /*1150*/  IMAD R9, R27, R10, R17 ;  /* 0x0000000a1b097224 */ /* 0x000fe200078e0211 */
[----:B------:R-:W-:Y:S01]  /*1160*/  IABS R10, R19 ;  /* 0x00000013000a7213 */ /* 0x000fe20000000000 */
[--C-:B------:R-:W-:Y:S01]  /*1170*/  @!P1 IMAD.IADD R12, R12, 0x1, -R18.reuse ;  /* 0x000000010c0c9824 */ /* 0x100fe200078e0a12 */
[----:B------:R-:W-:Y:S01]  /*1180*/  ISETP.GE.AND P1, PT, R6, RZ, PT ;  /* 0x000000ff0600720c */ /* 0x000fe20003f26270 */
[----:B------:R-:W-:Y:S01]  /*1190*/  @!P0 IMAD.IADD R11, R11, 0x1, -R18 ;  /* 0x000000010b0b8824 */ /* 0x000fe200078e0a12 */
[----:B------:R-:W-:Y:S01]  /*11a0*/  ISETP.NE.AND P0, PT, R2, RZ, PT ;  /* 0x000000ff0200720c */ /* 0x000fe20003f05270 */
[----:B------:R-:W-:Y:S01]  /*11b0*/  @!P2 IMAD.IADD R0, R0, 0x1, -R27 ;  /* 0x000000010000a824 */ /* 0x000fe200078e0a1b */
[----:B------:R-:W-:Y:S01]  /*11c0*/  LOP3.LUT R17, RZ, R2, RZ, 0x33, !PT ;  /* 0x00000002ff117212 */ /* 0x000fe200078e33ff */
[----:B------:R-:W-:Y:S01]  /*11d0*/  IMAD.HI.U32 R2, R4, R10, RZ ;  /* 0x0000000a04027227 */ /* 0x000fe200078e00ff */
[----:B------:R-:W-:-:S02]  /*11e0*/  ISETP.GT.U32.AND P2, PT, R27, R5, PT ;  /* 0x000000051b00720c */ /* 0x000fc40003f44070 */
[----:B------:R-:W-:Y:S02]  /*11f0*/  CS2R R78, SRZ ;  /* 0x00000000004e7805 */ /* 0x000fe4000001ff00 */
[----:B------:R-:W-:Y:S01]  /*1200*/  IABS R18, R33 ;  /* 0x0000002100127213 */ /* 0x000fe20000000000 */
[----:B------:R-:W-:Y:S01]  /*1210*/  IMAD.MOV.U32 R16, RZ, RZ, R11 ;  /* 0x000000ffff107224 */ /* 0x000fe200078e000b */
[----:B------:R-:W-:Y:S01]  /*1220*/  CS2R R80, SRZ ;  /* 0x0000000000507805 */ /* 0x000fe2000001ff00 */
[----:B------:R-:W-:Y:S01]  /*1230*/  IMAD.MOV R13, RZ, RZ, -R2 ;  /* 0x000000ffff0d7224 */ /* 0x000fe200078e0a02 */
[----:B------:R-:W-:Y:S01]  /*1240*/  CS2R R82, SRZ ;  /* 0x0000000000527805 */ /* 0x000fe2000001ff00 */
[----:B------:R-:W-:Y:S01]  /*1250*/  @!P6 IMAD.MOV R16, RZ, RZ, -R16 ;  /* 0x000000ffff10e224 */ /* 0x000fe200078e0a10 */
[C---:B------:R-:W-:Y:S01]  /*1260*/  ISETP.GT.U32.AND P6, PT, R27.reuse, R0, PT ;  /* 0x000000001b00720c */ /* 0x040fe20003fc4070 */
[----:B------:R-:W-:Y:S01]  /*1270*/  @!P1 IMAD.MOV R12, RZ, RZ, -R12 ;  /* 0x000000ffff0c9224 */ /* 0x000fe200078e0a0c */
[C---:B------:R-:W-:Y:S01]  /*1280*/  ISETP.GT.U32.AND P1, PT, R27.reuse, R9, PT ;  /* 0x000000091b00720c */ /* 0x040fe20003f24070 */
[----:B------:R-:W-:Y:S01]  /*1290*/  IMAD R10, R27, R13, R10 ;  /* 0x0000000d1b0a7224 */ /* 0x000fe200078e020a */
[----:B------:R-:W-:Y:S01]  /*12a0*/  SEL R16, R17, R16, !P0 ;  /* 0x0000001011107207 */ /* 0x000fe20004000000 */
[----:B------:R-:W-:Y:S01]  /*12b0*/  @!P2 IMAD.IADD R5, R5, 0x1, -R27 ;  /* 0x000000010505a824 */ /* 0x000fe200078e0a1b */
[----:B------:R-:W-:Y:S01]  /*12c0*/  SEL R17, R17, R12, !P0 ;  /* 0x0000000c11117207 */ /* 0x000fe20004000000 */
[----:B------:R-:W-:Y:S01]  /*12d0*/  IMAD.HI.U32 R11, R4, R15, RZ ;  /* 0x0000000f040b7227 */ /* 0x000fe200078e00ff */
[----:B------:R-:W-:-:S02]  /*12e0*/  ISETP.GT.U32.AND P2, PT, R27, R10, PT ;  /* 0x0000000a1b00720c */ /* 0x000fc40003f44070 */
[----:B------:R-:W-:Y:S02]  /*12f0*/  CS2R R84, SRZ ;  /* 0x0000000000547805 */ /* 0x000fe4000001ff00 */
[----:B------:R-:W-:Y:S01]  /*1300*/  ISETP.GE.AND P0, PT, R19, RZ, PT ;  /* 0x000000ff1300720c */ /* 0x000fe20003f06270 */
[----:B------:R-:W-:Y:S01]  /*1310*/  IMAD.HI.U32 R2, R4, R18, RZ ;  /* 0x0000001204027227 */ /* 0x000fe200078e00ff */
[----:B------:R-:W-:Y:S01]  /*1320*/  CS2R R86, SRZ ;  /* 0x0000000000567805 */ /* 0x000fe2000001ff00 */
[----:B------:R-:W-:Y:S02]  /*1330*/  USGXT.U32 UR10, UR7, 0xe ;  /* 0x0000000e070a789a */ /* 0x000fe40008000000 */
[--C-:B------:R-:W-:Y:S01]  /*1340*/  @!P6 IMAD.IADD R0, R0, 0x1, -R27.reuse ;  /* 0x000000010000e824 */ /* 0x100fe200078e0a1b */
[----:B------:R-:W-:Y:S01]  /*1350*/  ISETP.GT.U32.AND P6, PT, R27, R5, PT ;  /* 0x000000051b00720c */ /* 0x000fe20003fc4070 */
[----:B------:R-:W-:Y:S01]  /*1360*/  @!P1 IMAD.IADD R9, R9, 0x1, -R27 ;  /* 0x0000000109099824 */ /* 0x000fe200078e0a1b */
[----:B------:R-:W-:Y:S01]  /*1370*/  ISETP.GE.AND P1, PT, R20, RZ, PT ;  /* 0x000000ff1400720c */ /* 0x000fe20003f26270 */
[----:B------:R-:W-:Y:S01]  /*1380*/  IMAD.MOV R12, RZ, RZ, -R11 ;  /* 0x000000ffff0c7224 */ /* 0x000fe200078e0a0b */
[----:B------:R-:W-:Y:S01]  /*1390*/  USHF.R.S32.HI UR53, URZ, 0x1f, UR52 ;  /* 0x0000001f3f357899 */ /* 0x000fe20008011434 */
[----:B------:R-:W-:Y:S01]  /*13a0*/  @!P2 IMAD.IADD R10, R10, 0x1, -R27 ;  /* 0x000000010a0aa824 */ /* 0x000fe200078e0a1b */
[----:B------:R-:W-:Y:S01]  /*13b0*/  ISETP.GT.U32.AND P2, PT, R27, R9, PT ;  /* 0x000000091b00720c */ /* 0x000fe20003f44070 */
[----:B------:R-:W-:-:S02]  /*13c0*/  IMAD.MOV R2, RZ, RZ, -R2 ;  /* 0x000000ffff027224 */ /* 0x000fc400078e0a02 */
[C---:B------:R-:W-:Y:S02]  /*13d0*/  IMAD R11, R27.reuse, R12, R15 ;  /* 0x0000000c1b0b7224 */ /* 0x040fe400078e020f */
[----:B------:R-:W-:Y:S01]  /*13e0*/  IMAD R12, R27, R2, R18 ;  /* 0x000000021b0c7224 */ /* 0x000fe200078e0212 */
[----:B------:R-:W-:Y:S01]  /*13f0*/  IABS R18, R34 ;  /* 0x0000002200127213 */ /* 0x000fe20000000000 */
[----:B------:R-:W-:Y:S01]  /*1400*/  @!P6 IMAD.IADD R5, R5, 0x1, -R27 ;  /* 0x000000010505e824 */ /* 0x000fe200078e0a1b */
[----:B------:R-:W-:Y:S01]  /*1410*/  ISETP.GT.U32.AND P6, PT, R27, R10, PT ;  /* 0x0000000a1b00720c */ /* 0x000fe20003fc4070 */
[----:B------:R-:W-:-:S04]  /*1420*/  IMAD.HI.U32 R13, R4, R21, RZ ;  /* 0x00000015040d7227 */ /* 0x000fc800078e00ff */
[----:B------:R-:W-:Y:S01]  /*1430*/  @!P2 IMAD.IADD R9, R9, 0x1, -R27 ;  /* 0x000000010909a824 */ /* 0x000fe200078e0a1b */
[----:B------:R-:W-:Y:S01]  /*1440*/  ISETP.GT.U32.AND P2, PT, R27, R11, PT ;  /* 0x0000000b1b00720c */ /* 0x000fe20003f44070 */
[----:B------:R-:W-:-:S04]  /*1450*/  IMAD.HI.U32 R2, R4, R18, RZ ;  /* 0x0000001204027227 */ /* 0x000fc800078e00ff */
[----:B------:R-:W-:Y:S02]  /*1460*/  IMAD.MOV R20, RZ, RZ, -R2 ;  /* 0x000000ffff147224 */ /* 0x000fe400078e0a02 */
[----:B------:R-:W-:Y:S02]  /*1470*/  IMAD.MOV R22, RZ, RZ, -R13 ;  /* 0x000000ffff167224 */ /* 0x000fe400078e0a0d */
[--C-:B------:R-:W-:Y:S01]  /*1480*/  @!P6 IMAD.IADD R10, R10, 0x1, -R27.reuse ;  /* 0x000000010a0ae824 */ /* 0x100fe200078e0a1b */
[C---:B------:R-:W-:Y:S01]  /*1490*/  ISETP.GT.U32.AND P6, PT, R27.reuse, R12, PT ;  /* 0x0000000c1b00720c */ /* 0x040fe20003fc4070 */
[----:B------:R-:W-:Y:S02]  /*14a0*/  IMAD R13, R27, R20, R18 ;  /* 0x000000141b0d7224 */ /* 0x000fe400078e0212 */
[----:B------:R-:W-:Y:S02]  /*14b0*/  @!P2 IMAD.IADD R11, R11, 0x1, -R27 ;  /* 0x000000010b0ba824 */ /* 0x000fe400078e0a1b */
[----:B------:R-:W-:Y:S01]  /*14c0*/  IMAD.HI.U32 R15, R4, R23, RZ ;  /* 0x00000017040f7227 */ /* 0x000fe200078e00ff */
[----:B------:R-:W-:-:S03]  /*14d0*/  ISETP.GT.U32.AND P2, PT, R27, R13, PT ;  /* 0x0000000d1b00720c */ /* 0x000fc60003f44070 */
[----:B------:R-:W-:Y:S02]  /*14e0*/  IMAD.MOV R24, RZ, RZ, -R15 ;  /* 0x000000ffff187224 */ /* 0x000fe400078e0a0f */
[C---:B------:R-:W-:Y:S02]  /*14f0*/  IMAD R15, R27.reuse, R22, R21 ;  /* 0x000000161b0f7224 */ /* 0x040fe400078e0215 */
[C---:B------:R-:W-:Y:S01]  /*1500*/  IMAD R18, R27.reuse, R24, R23 ;  /* 0x000000181b127224 */ /* 0x040fe200078e0217 */
        /* <DEDUP_REMOVED lines=9> */
[C---:B------:R-:W-:Y:S02]  /*15a0*/  IMAD R19, R27.reuse, R2, R25 ;  /* 0x000000021b137224 */ /* 0x040fe400078e0219 */
[----:B------:R-:W-:Y:S01]  /*15b0*/  IMAD R20, R27, R20, R26 ;  /* 0x000000141b147224 */ /* 0x000fe200078e021a */
[----:B------:R-:W-:Y:S01]  /*15c0*/  IABS R26, R40 ;  /* 0x00000028001a7213 */ /* 0x000fe20000000000 */
[--C-:B------:R-:W-:Y:S01]  /*15d0*/  @!P6 IMAD.IADD R15, R15, 0x1, -R27.reuse ;  /* 0x000000010f0fe824 */ /* 0x100fe200078e0a1b */
[C---:B------:R-:W-:Y:S01]  /*15e0*/  ISETP.GT.U32.AND P6, PT, R27.reuse, R19, PT ;  /* 0x000000131b00720c */ /* 0x040fe20003fc4070 */
[----:B------:R-:W-:Y:S01]  /*15f0*/  @!P2 IMAD.IADD R18, R18, 0x1, -R27 ;  /* 0x000000011212a824 */ /* 0x000fe200078e0a1b */
[----:B------:R-:W-:Y:S01]  /*1600*/  ISETP.GT.U32.AND P2, PT, R27, R20, PT ;  /* 0x000000141b00720c */ /* 0x000fe20003f44070 */
[----:B------:R-:W-:-:S04]  /*1610*/  IMAD.HI.U32 R2, R4, R24, RZ ;  /* 0x0000001804027227 */ /* 0x000fc800078e00ff */
[----:B------:R-:W-:Y:S01]  /*1620*/  @!P3 IMAD.MOV R0, RZ, RZ, -R0 ;  /* 0x000000ffff00b224 */ /* 0x000fe200078e0a00 */
[----:B------:R-:W-:Y:S01]  /*1630*/  ISETP.GT.U32.AND P3, PT, R27, R13, PT ;  /* 0x0000000d1b00720c */ /* 0x000fe20003f64070 */
[----:B------:R-:W-:-:S04]  /*1640*/  IMAD.HI.U32 R21, R4, R26, RZ ;  /* 0x0000001a04157227 */ /* 0x000fc800078e00ff */
[--C-:B------:R-:W-:Y:S01]  /*1650*/  @!P6 IMAD.IADD R19, R19, 0x1, -R27.reuse ;  /* 0x000000011313e824 */ /* 0x100fe200078e0a1b */
[C---:B------:R-:W-:Y:S01]  /*1660*/  ISETP.GT.U32.AND P6, PT, R27.reuse, R11, PT ;  /* 0x0000000b1b00720c */ /* 0x040fe20003fc4070 */
[----:B------:R-:W-:Y:S01]  /*1670*/  @!P2 IMAD.IADD R20, R20, 0x1, -R27 ;  /* 0x000000011414a824 */ /* 0x000fe200078e0a1b */
[----:B------:R-:W-:Y:S01]  /*1680*/  ISETP.GT.U32.AND P2, PT, R27, R12, PT ;  /* 0x0000000c1b00720c */ /* 0x000fe20003f44070 */
[----:B------:R-:W-:-:S04]  /*1690*/  IMAD.HI.U32 R22, R4, R28, RZ ;  /* 0x0000001c04167227 */ /* 0x000fc800078e00ff */
[----:B------:R-:W-:Y:S02]  /*16a0*/  IMAD.MOV R25, RZ, RZ, -R2 ;  /* 0x000000ffff197224 */ /* 0x000fe400078e0a02 */
[----:B------:R-:W-:-:S04]  /*16b0*/  IMAD.HI.U32 R2, R4, R31, RZ ;  /* 0x0000001f04027227 */ /* 0x000fc800078e00ff */
[----:B------:R-:W-:Y:S02]  /*16c0*/  IMAD.MOV R21, RZ, RZ, -R21 ;  /* 0x000000ffff157224 */ /* 0x000fe400078e0a15 */
[----:B------:R-:W-:Y:S02]  /*16d0*/  IMAD.MOV R22, RZ, RZ, -R22 ;  /* 0x000000ffff167224 */ /* 0x000fe400078e0a16 */
[----:B------:R-:W-:-:S04]  /*16e0*/  IMAD.HI.U32 R23, R4, R29, RZ ;  /* 0x0000001d04177227 */ /* 0x000fc800078e00ff */
[C---:B------:R-:W-:Y:S01]  /*16f0*/  IMAD R4, R27.reuse, R25, R24 ;  /* 0x000000191b047224 */ /* 0x040fe200078e0218 */
[----:B------:R-:W-:Y:S01]  /*1700*/  SHF.R.S32.HI R25, RZ, 0x2, R14 ;  /* 0x00000002ff197819 */ /* 0x000fe2000001140e */
[----:B------:R-:W-:Y:S02]  /*1710*/  IMAD.MOV R24, RZ, RZ, -R2 ;  /* 0x000000ffff187224 */ /* 0x000fe400078e0a02 */
[----:B------:R-:W-:Y:S01]  /*1720*/  IMAD R21, R27, R21, R26 ;  /* 0x000000151b157224 */ /* 0x000fe200078e021a */
[----:B------:R-:W-:Y:S01]  /*1730*/  SGXT R25, R25, 0x1 ;  /* 0x000000011919781a */ /* 0x000fe20000000200 */
[----:B------:R-:W-:Y:S02]  /*1740*/  IMAD R22, R27, R22, R28 ;  /* 0x000000161b167224 */ /* 0x000fe400078e021c */
[----:B------:R-:W-:Y:S01]  /*1750*/  @!P6 IMAD.IADD R11, R11, 0x1, -R27 ;  /* 0x000000010b0be824 */ /* 0x000fe200078e0a1b */
[----:B------:R-:W-:Y:S01]  /*1760*/  ISETP.GT.U32.AND P6, PT, R27, R19, PT ;  /* 0x000000131b00720c */ /* 0x000fe20003fc4070 */
[----:B------:R-:W-:Y:S01]  /*1770*/  IMAD.MOV.U32 R2, RZ, RZ, R9 ;  /* 0x000000ffff027224 */ /* 0x000fe200078e0009 */
[----:B------:R-:W-:Y:S01]  /*1780*/  LOP3.LUT R26, R25, 0x90, RZ, 0xc0, !PT ;  /* 0x00000090191a7812 */ /* 0x000fe200078ec0ff */
[----:B------:R-:W-:Y:S01]  /*1790*/  @!P4 IMAD.MOV R5, RZ, RZ, -R5 ;  /* 0x000000ffff05c224 */ /* 0x000fe200078e0a05 */
[C---:B------:R-:W-:Y:S01]  /*17a0*/  ISETP.GT.U32.AND P4, PT, R27.reuse, R15, PT ;  /* 0x0000000f1b00720c */ /* 0x040fe20003f84070 */
[----:B------:R-:W-:Y:S01]  /*17b0*/  @!P5 IMAD.MOV R2, RZ, RZ, -R2 ;  /* 0x000000ffff02d224 */ /* 0x000fe200078e0a02 */
[C---:B------:R-:W-:Y:S01]  /*17c0*/  ISETP.GT.U32.AND P5, PT, R27.reuse, R18, PT ;  /* 0x000000121b00720c */ /* 0x040fe20003fa4070 */
[----:B------:R-:W-:Y:S01]  /*17d0*/  @!P1 IMAD.MOV R11, RZ, RZ, -R11 ;  /* 0x000000ffff0b9224 */ /* 0x000fe200078e0a0b */
[C---:B------:R-:W-:Y:S01]  /*17e0*/  ISETP.GT.U32.AND P1, PT, R27.reuse, R4, PT ;  /* 0x000000041b00720c */ /* 0x040fe20003f24070 */
[--C-:B------:R-:W-:Y:S01]  /*17f0*/  @!P2 IMAD.IADD R12, R12, 0x1, -R27.reuse ;  /* 0x000000010c0ca824 */ /* 0x100fe200078e0a1b */
[----:B------:R-:W-:Y:S01]  /*1800*/  ISETP.GT.U32.AND P2, PT, R27, R21, PT ;  /* 0x000000151b00720c */ /* 0x000fe20003f44070 */
[----:B------:R-:W-:Y:S01]  /*1810*/  @!P3 IMAD.IADD R13, R13, 0x1, -R27 ;  /* 0x000000010d0db824 */ /* 0x000fe200078e0a1b */
[----:B------:R-:W-:Y:S01]  /*1820*/  ISETP.GT.U32.AND P3, PT, R27, R22, PT ;  /* 0x000000161b00720c */ /* 0x000fe20003f64070 */
[----:B------:R-:W-:-:S02]  /*1830*/  IMAD.MOV R30, RZ, RZ, -R23 ;  /* 0x000000ffff1e7224 */ /* 0x000fc400078e0a17 */
[C---:B------:R-:W-:Y:S02]  /*1840*/  IMAD R24, R27.reuse, R24, R31 ;  /* 0x000000181b187224 */ /* 0x040fe400078e021f */
[----:B------:R-:W-:Y:S01]  /*1850*/  IMAD R23, R27, R30, R29 ;  /* 0x0000001e1b177224 */ /* 0x000fe200078e021d */
[----:B------:R-:W-:Y:S01]  /*1860*/  CS2R R28, SRZ ;  /* 0x00000000001c7805 */ /* 0x000fe2000001ff00 */
[--C-:B------:R-:W-:Y:S01]  /*1870*/  @!P4 IMAD.IADD R15, R15, 0x1, -R27.reuse ;  /* 0x000000010f0fc824 */ /* 0x100fe200078e0a1b */
[----:B------:R-:W-:Y:S01]  /*1880*/  CS2R R30, SRZ ;  /* 0x00000000001e7805 */ /* 0x000fe2000001ff00 */
[--C-:B------:R-:W-:Y:S01]  /*1890*/  @!P5 IMAD.IADD R18, R18, 0x1, -R27.reuse ;  /* 0x000000011212d824 */ /* 0x100fe200078e0a1b */
[C---:B------:R-:W-:Y:S01]  /*18a0*/  ISETP.GT.U32.AND P4, PT, R27.reuse, R23, PT ;  /* 0x000000171b00720c */ /* 0x040fe20003f84070 */
[--C-:B------:R-:W-:Y:S01]  /*18b0*/  @!P1 IMAD.IADD R4, R4, 0x1, -R27.reuse ;  /* 0x0000000104049824 */ /* 0x100fe200078e0a1b */
[----:B------:R-:W-:Y:S01]  /*18c0*/  ISETP.GT.U32.AND P5, PT, R27, R24, PT ;  /* 0x000000181b00720c */ /* 0x000fe20003fa4070 */
[--C-:B------:R-:W-:Y:S01]  /*18d0*/  @!P2 IMAD.IADD R21, R21, 0x1, -R27.reuse ;  /* 0x000000011515a824 */ /* 0x100fe200078e0a1b */
[----:B------:R-:W-:Y:S01]  /*18e0*/  ISETP.GE.AND P1, PT, R34, RZ, PT ;  /* 0x000000ff2200720c */ /* 0x000fe20003f26270 */
[--C-:B------:R-:W-:Y:S01]  /*18f0*/  @!P3 IMAD.IADD R22, R22, 0x1, -R27.reuse ;  /* 0x000000011616b824 */ /* 0x100fe200078e0a1b */
[----:B------:R-:W-:Y:S01]  /*1900*/  ISETP.GE.AND P2, PT, R35, RZ, PT ;  /* 0x000000ff2300720c */ /* 0x000fe20003f46270 */
[--C-:B------:R-:W-:Y:S01]  /*1910*/  @!P6 IMAD.IADD R19, R19, 0x1, -R27.reuse ;  /* 0x000000011313e824 */ /* 0x100fe200078e0a1b */
[----:B------:R-:W-:Y:S01]  /*1920*/  ISETP.GE.AND P3, PT, R36, RZ, PT ;  /* 0x000000ff2400720c */ /* 0x000fe20003f66270 */
[----:B------:R-:W-:Y:S01]  /*1930*/  @!P0 IMAD.MOV R10, RZ, RZ, -R10 ;  /* 0x000000ffff0a8224 */ /* 0x000fe200078e0a0a */
[----:B------:R-:W-:Y:S01]  /*1940*/  ISETP.GE.AND P6, PT, R33, RZ, PT ;  /* 0x000000ff2100720c */ /* 0x000fe20003fc6270 */
[----:B------:R-:W-:Y:S01]  /*1950*/  IMAD.SHL.U32 R9, R14, 0x20, RZ ;  /* 0x000000200e097824 */ /* 0x000fe200078e00ff */
[----:B------:R-:W-:Y:S01]  /*1960*/  ISETP.GT.U32.AND P0, PT, R27, R20, PT ;  /* 0x000000141b00720c */ /* 0x000fe20003f04070 */
[--C-:B------:R-:W-:Y:S01]  /*1970*/  @!P4 IMAD.IADD R23, R23, 0x1, -R27.reuse ;  /* 0x000000011717c824 */ /* 0x100fe200078e0a1b */
[----:B------:R-:W-:Y:S01]  /*1980*/  ISETP.GE.AND P4, PT, R37, RZ, PT ;  /* 0x000000ff2500720c */ /* 0x000fe20003f86270 */
[----:B------:R-:W-:Y:S01]  /*1990*/  @!P5 IMAD.IADD R24, R24, 0x1, -R27 ;  /* 0x000000011818d824 */ /* 0x000fe200078e0a1b */
[C---:B------:R-:W-:Y:S01]  /*19a0*/  ISETP.GT.U32.AND P5, PT, R27.reuse, R4, PT ;  /* 0x000000041b00720c */ /* 0x040fe20003fa4070 */
[----:B------:R-:W-:Y:S01]  /*19b0*/  @!P1 IMAD.MOV R13, RZ, RZ, -R13 ;  /* 0x000000ffff0d9224 */ /* 0x000fe200078e0a0d */
[C---:B------:R-:W-:Y:S01]  /*19c0*/  ISETP.GT.U32.AND P1, PT, R27.reuse, R21, PT ;  /* 0x000000151b00720c */ /* 0x040fe20003f24070 */
[----:B------:R-:W-:Y:S01]  /*19d0*/  @!P2 IMAD.MOV R15, RZ, RZ, -R15 ;  /* 0x000000ffff0fa224 */ /* 0x000fe200078e0a0f */
[C---:B------:R-:W-:Y:S01]  /*19e0*/  ISETP.GT.U32.AND P2, PT, R27.reuse, R22, PT ;  /* 0x000000161b00720c */ /* 0x040fe20003f44070 */
[----:B------:R-:W-:Y:S01]  /*19f0*/  @!P3 IMAD.MOV R18, RZ, RZ, -R18 ;  /* 0x000000ffff12b224 */ /* 0x000fe200078e0a12 */
[C---:B------:R-:W-:Y:S01]  /*1a00*/  ISETP.GT.U32.AND P3, PT, R27.reuse, R23, PT ;  /* 0x000000171b00720c */ /* 0x040fe20003f64070 */
[----:B------:R-:W-:Y:S01]  /*1a10*/  @!P6 IMAD.MOV R12, RZ, RZ, -R12 ;  /* 0x000000ffff0ce224 */ /* 0x000fe200078e0a0c */
[----:B------:R-:W-:Y:S01]  /*1a20*/  ISETP.GT.U32.AND P6, PT, R27, R24, PT ;  /* 0x000000181b00720c */ /* 0x000fe20003fc4070 */
[----:B------:R-:W-:Y:S01]  /*1a30*/  @!P0 IMAD.IADD R20, R20, 0x1, -R27 ;  /* 0x0000000114148824 */ /* 0x000fe200078e0a1b */
[----:B------:R-:W-:Y:S01]  /*1a40*/  ISETP.GE.AND P0, PT, R32, RZ, PT ;  /* 0x000000ff2000720c */ /* 0x000fe20003f06270 */
[----:B------:R-:W-:Y:S01]  /*1a50*/  @!P4 IMAD.MOV R19, RZ, RZ, -R19 ;  /* 0x000000ffff13c224 */ /* 0x000fe200078e0a13 */
[----:B------:R-:W-:Y:S01]  /*1a60*/  ISETP.GE.AND P4, PT, R38, RZ, PT ;  /* 0x000000ff2600720c */ /* 0x000fe20003f86270 */
[--C-:B------:R-:W-:Y:S01]  /*1a70*/  @!P5 IMAD.IADD R4, R4, 0x1, -R27.reuse ;  /* 0x000000010404d824 */ /* 0x100fe200078e0a1b */
[----:B------:R-:W-:Y:S01]  /*1a80*/  ISETP.GE.AND P5, PT, R39, RZ, PT ;  /* 0x000000ff2700720c */ /* 0x000fe20003fa6270 */
[--C-:B------:R-:W-:Y:S01]  /*1a90*/  @!P1 IMAD.IADD R21, R21, 0x1, -R27.reuse ;  /* 0x0000000115159824 */ /* 0x100fe200078e0a1b */
[----:B------:R-:W-:Y:S01]  /*1aa0*/  ISETP.GE.AND P1, PT, R40, RZ, PT ;  /* 0x000000ff2800720c */ /* 0x000fe20003f26270 */
[--C-:B------:R-:W-:Y:S01]  /*1ab0*/  @!P2 IMAD.IADD R22, R22, 0x1, -R27.reuse ;  /* 0x000000011616a824 */ /* 0x100fe200078e0a1b */
[----:B------:R-:W-:Y:S01]  /*1ac0*/  ISETP.GE.AND P2, PT, R41, RZ, PT ;  /* 0x000000ff2900720c */ /* 0x000fe20003f46270 */
[--C-:B------:R-:W-:Y:S01]  /*1ad0*/  @!P3 IMAD.IADD R23, R23, 0x1, -R27.reuse ;  /* 0x000000011717b824 */ /* 0x100fe200078e0a1b */
[----:B------:R-:W-:Y:S01]  /*1ae0*/  ISETP.GE.AND P3, PT, R42, RZ, PT ;  /* 0x000000ff2a00720c */ /* 0x000fe20003f66270 */
[----:B------:R-:W-:Y:S01]  /*1af0*/  @!P6 IMAD.IADD R24, R24, 0x1, -R27 ;  /* 0x000000011818e824 */ /* 0x000fe200078e0a1b */
[----:B------:R-:W-:Y:S01]  /*1b00*/  ISETP.NE.AND P6, PT, R3, RZ, PT ;  /* 0x000000ff0300720c */ /* 0x000fe20003fc5270 */
[----:B------:R-:W-:Y:S01]  /*1b10*/  IMAD R16, R16, UR16, RZ ;  /* 0x0000001010107c24 */ /* 0x000fe2000f8e02ff */
[----:B------:R-:W-:Y:S01]  /*1b20*/  LOP3.LUT R3, RZ, R3, RZ, 0x33, !PT ;  /* 0x00000003ff037212 */ /* 0x000fe200078e33ff */
[----:B------:R-:W-:Y:S01]  /*1b30*/  @!P4 IMAD.MOV R20, RZ, RZ, -R20 ;  /* 0x000000ffff14c224 */ /* 0x000fe200078e0a14 */
[----:B------:R-:W-:Y:S01]  /*1b40*/  LOP3.LUT R9, R26, 0xf60, R9, 0xf8, !PT ;  /* 0x00000f601a097812 */ /* 0x000fe200078ef809 */
[----:B------:R-:W-:Y:S01]  /*1b50*/  @!P5 IMAD.MOV R4, RZ, RZ, -R4 ;  /* 0x000000ffff04d224 */ /* 0x000fe200078e0a04 */
[C---:B------:R-:W-:Y:S01]  /*1b60*/  SEL R0, R3.reuse, R0, !P6 ;  /* 0x0000000003007207 */ /* 0x040fe20007000000 */
        /* <DEDUP_REMOVED lines=8> */
[----:B------:R-:W-:Y:S01]  /*1bf0*/  IMAD R0, R0, UR4, RZ ;  /* 0x0000000400007c24 */ /* 0x000fe2000f8e02ff */
[----:B------:R-:W-:Y:S01]  /*1c00*/  SEL R12, R3, R12, !P6 ;  /* 0x0000000c030c7207 */ /* 0x000fe20007000000 */
[----:B------:R-:W-:Y:S01]  /*1c10*/  IMAD R5, R5, UR4, RZ ;  /* 0x0000000405057c24 */ /* 0x000fe2000f8e02ff */
[C---:B------:R-:W-:Y:S01]  /*1c20*/  SEL R13, R3.reuse, R13, !P6 ;  /* 0x0000000d030d7207 */ /* 0x040fe20007000000 */
[----:B------:R-:W-:Y:S01]  /*1c30*/  IMAD R10, R10, UR4, RZ ;  /* 0x000000040a0a7c24 */ /* 0x000fe2000f8e02ff */
[C---:B------:R-:W-:Y:S01]  /*1c40*/  SEL R15, R3.reuse, R15, !P6 ;  /* 0x0000000f030f7207 */ /* 0x040fe20007000000 */
[----:B------:R-:W-:Y:S01]  /*1c50*/  IMAD R2, R2, UR4, RZ ;  /* 0x0000000402027c24 */ /* 0x000fe2000f8e02ff */
[----:B------:R-:W-:Y:S01]  /*1c60*/  SEL R18, R3, R18, !P6 ;  /* 0x0000001203127207 */ /* 0x000fe20007000000 */
[----:B------:R-:W-:Y:S01]  /*1c70*/  IMAD R17, R17, UR16, RZ ;  /* 0x0000001011117c24 */ /* 0x000fe2000f8e02ff */
[----:B------:R-:W-:Y:S01]  /*1c80*/  SEL R19, R3, R19, !P6 ;  /* 0x0000001303137207 */ /* 0x000fe20007000000 */
[----:B------:R-:W-:Y:S01]  /*1c90*/  IMAD R15, R15, UR4, RZ ;  /* 0x000000040f0f7c24 */ /* 0x000fe2000f8e02ff */
[C---:B------:R-:W-:Y:S01]  /*1ca0*/  SEL R20, R3.reuse, R20, !P6 ;  /* 0x0000001403147207 */ /* 0x040fe20007000000 */
[----:B------:R-:W-:Y:S01]  /*1cb0*/  IMAD R18, R18, UR4, RZ ;  /* 0x0000000412127c24 */ /* 0x000fe2000f8e02ff */
[----:B------:R-:W-:Y:S01]  /*1cc0*/  SEL R4, R3, R4, !P6 ;  /* 0x0000000403047207 */ /* 0x000fe20007000000 */
[----:B------:R-:W-:Y:S01]  /*1cd0*/  IMAD R19, R19, UR4, RZ ;  /* 0x0000000413137c24 */ /* 0x000fe2000f8e02ff */
[C---:B------:R-:W-:Y:S01]  /*1ce0*/  SEL R21, R3.reuse, R21, !P6 ;  /* 0x0000001503157207 */ /* 0x040fe20007000000 */
[----:B------:R-:W-:Y:S01]  /*1cf0*/  IMAD R20, R20, UR4, RZ ;  /* 0x0000000414147c24 */ /* 0x000fe2000f8e02ff */
[----:B------:R-:W-:-:S02]  /*1d00*/  SEL R22, R3, R22, !P6 ;  /* 0x0000001603167207 */ /* 0x000fc40007000000 */
[----:B------:R-:W-:Y:S02]  /*1d10*/  CS2R R32, SRZ ;  /* 0x0000000000207805 */ /* 0x000fe4000001ff00 */
[----:B------:R-:W-:Y:S01]  /*1d20*/  SEL R23, R3, R23, !P6 ;  /* 0x0000001703177207 */ /* 0x000fe20007000000 */
[----:B------:R-:W-:Y:S01]  /*1d30*/  IMAD R21, R21, UR4, RZ ;  /* 0x0000000415157c24 */ /* 0x000fe2000f8e02ff */
[----:B------:R-:W-:Y:S01]  /*1d40*/  IADD3 R25, P2, R0, UR8, RZ ;  /* 0x0000000800197c10 */ /* 0x000fe2000ff5e0ff */
[----:B------:R-:W-:Y:S01]  /*1d50*/  IMAD R22, R22, UR4, RZ ;  /* 0x0000000416167c24 */ /* 0x000fe2000f8e02ff */
[----:B------:R-:W-:Y:S01]  /*1d60*/  SEL R3, R3, R24, !P6 ;  /* 0x0000001803037207 */ /* 0x000fe20007000000 */
[----:B------:R-:W-:Y:S01]  /*1d70*/  IMAD R24, R11, UR4, RZ ;  /* 0x000000040b187c24 */ /* 0x000fe2000f8e02ff */
[----:B------:R-:W-:Y:S01]  /*1d80*/  R2UR UR50, R25 ;  /* 0x00000000193272ca */ /* 0x000fe200000e0000 */
[----:B------:R-:W-:Y:S01]  /*1d90*/  IMAD R25, R12, UR4, RZ ;  /* 0x000000040c197c24 */ /* 0x000fe2000f8e02ff */
[----:B------:R-:W-:Y:S01]  /*1da0*/  IADD3 R26, P3, R5, UR8, RZ ;  /* 0x00000008051a7c10 */ /* 0x000fe2000ff7e0ff */
[----:B------:R-:W-:Y:S01]  /*1db0*/  IMAD R3, R3, UR4, RZ ;  /* 0x0000000403037c24 */ /* 0x000fe2000f8e02ff */
[----:B------:R-:W-:Y:S01]  /*1dc0*/  IADD3 R12, P0, R24, UR8, RZ ;  /* 0x00000008180c7c10 */ /* 0x000fe2000ff1e0ff */
[----:B------:R-:W-:Y:S01]  /*1dd0*/  IMAD R23, R23, UR4, RZ ;  /* 0x0000000417177c24 */ /* 0x000fe2000f8e02ff */
[----:B------:R-:W-:-:S02]  /*1de0*/  R2UR UR49, R26 ;  /* 0x000000001a3172ca */ /* 0x000fc400000e0000 */
[----:B------:R-:W-:Y:S02]  /*1df0*/  CS2R R34, SRZ ;  /* 0x0000000000227805 */ /* 0x000fe4000001ff00 */
[----:B------:R-:W-:Y:S02]  /*1e00*/  R2UR UR46, R12 ;  /* 0x000000000c2e72ca */ /* 0x000fe400000e0000 */
[----:B------:R-:W-:Y:S02]  /*1e10*/  CS2R R36, SRZ ;  /* 0x0000000000247805 */ /* 0x000fe4000001ff00 */
[----:B------:R-:W-:Y:S02]  /*1e20*/  SHF.R.S32.HI R12, RZ, 0x1f, R5 ;  /* 0x0000001fff0c7819 */ /* 0x000fe40000011405 */
[----:B------:R-:W-:Y:S02]  /*1e30*/  CS2R R38, SRZ ;  /* 0x0000000000267805 */ /* 0x000fe4000001ff00 */
[----:B------:R-:W-:-:S02]  /*1e40*/  IADD3 R11, P1, R25, UR8, RZ ;  /* 0x00000008190b7c10 */ /* 0x000fc4000ff3e0ff */
[----:B------:R-:W-:Y:S02]  /*1e50*/  IADD3.X R12, R12, UR9, RZ, P3, !PT ;  /* 0x000000090c0c7c10 */ /* 0x000fe40009ffe4ff */
[----:B------:R-:W-:Y:S02]  /*1e60*/  IADD3 R5, P3, R15, UR8, RZ ;  /* 0x000000080f057c10 */ /* 0x000fe4000ff7e0ff */
[----:B------:R-:W-:Y:S02]  /*1e70*/  IADD3 R26, P5, R10, UR8, RZ ;  /* 0x000000080a1a7c10 */ /* 0x000fe4000ffbe0ff */
[----:B------:R-:W-:Y:S02]  /*1e80*/  R2UR UR43, R5 ;  /* 0x00000000052b72ca */ /* 0x000fe400000e0000 */
[----:B------:R-:W-:Y:S02]  /*1e90*/  SHF.R.S32.HI R5, RZ, 0x1f, R24 ;  /* 0x0000001fff057819 */ /* 0x000fe40000011418 */
[----:B------:R-:W-:-:S02]  /*1ea0*/  SHF.R.S32.HI R10, RZ, 0x1f, R10 ;  /* 0x0000001fff0a7819 */ /* 0x000fc4000001140a */
[----:B------:R-:W-:Y:S02]  /*1eb0*/  IADD3.X R5, R5, UR9, RZ, P0, !PT ;  /* 0x0000000905057c10 */ /* 0x000fe400087fe4ff */
[----:B------:R-:W-:Y:S02]  /*1ec0*/  R2UR UR45, R11 ;  /* 0x000000000b2d72ca */ /* 0x000fe400000e0000 */
[----:B------:R-:W-:Y:S02]  /*1ed0*/  R2UR UR32, R5 ;  /* 0x00000000052072ca */ /* 0x000fe400000e0000 */
[----:B------:R-:W0:Y:S01]  /*1ee0*/  LDC R5, c[0x0][0x238] ;  /* 0x00008e00ff057b82 */ /* 0x000e220000000800 */
[----:B------:R-:W-:Y:S02]  /*1ef0*/  IADD3 R27, P4, R2, UR8, RZ ;  /* 0x00000008021b7c10 */ /* 0x000fe4000ff9e0ff */
[----:B------:R-:W-:Y:S01]  /*1f00*/  R2UR UR47, R26 ;  /* 0x000000001a2f72ca */ /* 0x000fe200000e0000 */
[----:B------:R-:W-:Y:S01]  /*1f10*/  IMAD R26, R13, UR4, RZ ;  /* 0x000000040d1a7c24 */ /* 0x000fe2000f8e02ff */
[----:B------:R-:W-:-:S02]  /*1f20*/  SHF.R.S32.HI R11, RZ, 0x1f, R2 ;  /* 0x0000001fff0b7819 */ /* 0x000fc40000011402 */
[----:B------:R-:W-:Y:S02]  /*1f30*/  SHF.R.S32.HI R13, RZ, 0x1f, R0 ;  /* 0x0000001fff0d7819 */ /* 0x000fe40000011400 */
[----:B------:R-:W-:Y:S02]  /*1f40*/  IADD3.X R10, R10, UR9, RZ, P5, !PT ;  /* 0x000000090a0a7c10 */ /* 0x000fe4000affe4ff */
[----:B------:R-:W-:Y:S02]  /*1f50*/  IADD3 R0, P5, R19, UR8, RZ ;  /* 0x0000000813007c10 */ /* 0x000fe4000ffbe0ff */
[----:B------:R-:W-:Y:S02]  /*1f60*/  IADD3.X R11, R11, UR9, RZ, P4, !PT ;  /* 0x000000090b0b7c10 */ /* 0x000fe4000a7fe4ff */
[----:B------:R-:W-:Y:S02]  /*1f70*/  IADD3 R2, P4, R18, UR8, RZ ;  /* 0x0000000812027c10 */ /* 0x000fe4000ff9e0ff */
[----:B------:R-:W-:-:S02]  /*1f80*/  R2UR UR48, R27 ;  /* 0x000000001b3072ca */ /* 0x000fc400000e0000 */
[----:B------:R-:W-:Y:S02]  /*1f90*/  IADD3.X R13, R13, UR9, RZ, P2, !PT ;  /* 0x000000090d0d7c10 */ /* 0x000fe400097fe4ff */
[----:B------:R-:W-:Y:S02]  /*1fa0*/  R2UR UR41, R0 ;  /* 0x00000000002972ca */ /* 0x000fe400000e0000 */
[----:B------:R-:W-:Y:S01]  /*1fb0*/  IADD3 R27, P2, R26, UR8, RZ ;  /* 0x000000081a1b7c10 */ /* 0x000fe2000ff5e0ff */
[C---:B0-----:R-:W-:Y:S01]  /*1fc0*/  IMAD R50, R5.reuse, 0x1f, RZ ;  /* 0x0000001f05327824 */ /* 0x041fe200078e02ff */
[----:B------:R-:W-:Y:S01]  /*1fd0*/  SHF.R.S32.HI R0, RZ, 0x1f, R25 ;  /* 0x0000001fff007819 */ /* 0x000fe20000011419 */
[C---:B------:R-:W-:Y:S01]  /*1fe0*/  IMAD R51, R5.reuse, 0x1e, RZ ;  /* 0x0000001e05337824 */ /* 0x040fe200078e02ff */
[----:B------:R-:W-:Y:S01]  /*1ff0*/  R2UR UR42, R2 ;  /* 0x00000000022a72ca */ /* 0x000fe200000e0000 */
[C---:B------:R-:W-:Y:S01]  /*2000*/  IMAD R52, R5.reuse, 0x1d, RZ ;  /* 0x0000001d05347824 */ /* 0x040fe200078e02ff */
[----:B------:R-:W-:Y:S01]  /*2010*/  SHF.R.S32.HI R2, RZ, 0x1f, R15 ;  /* 0x0000001fff027819 */ /* 0x000fe2000001140f */
[----:B------:R-:W-:Y:S01]  /*2020*/  IMAD R53, R5, 0x1c, RZ ;  /* 0x0000001c05357824 */ /* 0x000fe200078e02ff */
[----:B------:R-:W-:Y:S01]  /*2030*/  R2UR UR44, R27 ;  /* 0x000000001b2c72ca */ /* 0x000fe200000e0000 */
[----:B------:R-:W-:Y:S01]  /*2040*/  IMAD R27, R4, UR4, RZ ;  /* 0x00000004041b7c24 */ /* 0x000fe2000f8e02ff */
[----:B------:R-:W-:Y:S01]  /*2050*/  IADD3.X R0, R0, UR9, RZ, P1, !PT ;  /* 0x0000000900007c10 */ /* 0x000fe20008ffe4ff */
[C---:B------:R-:W-:Y:S01]  /*2060*/  IMAD R54, R5.reuse, 0x1b, RZ ;  /* 0x0000001b05367824 */ /* 0x040fe200078e02ff */
[----:B------:R-:W-:Y:S01]  /*2070*/  SHF.R.S32.HI R18, RZ, 0x1f, R18 ;  /* 0x0000001fff127819 */ /* 0x000fe20000011412 */
[C---:B------:R-:W-:Y:S01]  /*2080*/  IMAD R55, R5.reuse, 0x1a, RZ ;  /* 0x0000001a05377824 */ /* 0x040fe200078e02ff */
[----:B------:R-:W-:Y:S01]  /*2090*/  SHF.R.S32.HI R4, RZ, 0x1f, R26 ;  /* 0x0000001fff047819 */ /* 0x000fe2000001141a */
[C---:B------:R-:W-:Y:S01]  /*20a0*/  IMAD R152, R5.reuse, 0x19, RZ ;  /* 0x0000001905987824 */ /* 0x040fe200078e02ff */
[----:B------:R-:W-:Y:S01]  /*20b0*/  IADD3.X R2, R2, UR9, RZ, P3, !PT ;  /* 0x0000000902027c10 */ /* 0x000fe20009ffe4ff */
[C---:B------:R-:W-:Y:S01]  /*20c0*/  IMAD R153, R5.reuse, 0x18, RZ ;  /* 0x0000001805997824 */ /* 0x040fe200078e02ff */
[----:B------:R-:W-:Y:S01]  /*20d0*/  R2UR UR31, R0 ;  /* 0x00000000001f72ca */ /* 0x000fe200000e0000 */
[C---:B------:R-:W-:Y:S01]  /*20e0*/  IMAD R154, R5.reuse, 0x17, RZ ;  /* 0x00000017059a7824 */ /* 0x040fe200078e02ff */
[----:B------:R-:W-:Y:S01]  /*20f0*/  IADD3.X R0, R18, UR9, RZ, P4, !PT ;  /* 0x0000000912007c10 */ /* 0x000fe2000a7fe4ff */
[C---:B------:R-:W-:Y:S01]  /*2100*/  IMAD R155, R5.reuse, 0x16, RZ ;  /* 0x00000016059b7824 */ /* 0x040fe200078e02ff */
[----:B------:R-:W-:Y:S01]  /*2110*/  IADD3.X R4, R4, UR9, RZ, P2, !PT ;  /* 0x0000000904047c10 */ /* 0x000fe200097fe4ff */
[C---:B------:R-:W-:Y:S01]  /*2120*/  IMAD R156, R5.reuse, 0x15, RZ ;  /* 0x00000015059c7824 */ /* 0x040fe200078e02ff */
[----:B------:R-:W-:Y:S01]  /*2130*/  R2UR UR29, R2 ;  /* 0x00000000021d72ca */ /* 0x000fe200000e0000 */
[C---:B------:R-:W-:Y:S01]  /*2140*/  IMAD R157, R5.reuse, 0x14, RZ ;  /* 0x00000014059d7824 */ /* 0x040fe200078e02ff */
[----:B------:R-:W-:Y:S01]  /*2150*/  SHF.R.S32.HI R19, RZ, 0x1f, R19 ;  /* 0x0000001fff137819 */ /* 0x000fe20000011413 */
[----:B------:R-:W-:Y:S01]  /*2160*/  IMAD R158, R5, 0x13, RZ ;  /* 0x00000013059e7824 */ /* 0x000fe200078e02ff */
[----:B------:R-:W-:Y:S01]  /*2170*/  IADD3 R25, P1, R27, UR8, RZ ;  /* 0x000000081b197c10 */ /* 0x000fe2000ff3e0ff */
[C---:B------:R-:W-:Y:S01]  /*2180*/  IMAD R159, R5.reuse, 0x12, RZ ;  /* 0x00000012059f7824 */ /* 0x040fe200078e02ff */
[----:B------:R-:W-:Y:S01]  /*2190*/  SHF.R.S32.HI R2, RZ, 0x1f, R27 ;  /* 0x0000001fff027819 */ /* 0x000fe2000001141b */
[C---:B------:R-:W-:Y:S01]  /*21a0*/  IMAD R160, R5.reuse, 0x11, RZ ;  /* 0x0000001105a07824 */ /* 0x040fe200078e02ff */
[----:B------:R-:W-:Y:S01]  /*21b0*/  R2UR UR28, R0 ;  /* 0x00000000001c72ca */ /* 0x000fe200000e0000 */
[----:B------:R-:W-:Y:S01]  /*21c0*/  IMAD.SHL.U32 R161, R5, 0x10, RZ ;  /* 0x0000001005a17824 */ /* 0x000fe200078e00ff */
[----:B------:R-:W-:Y:S01]  /*21d0*/  IADD3 R24, P2, R21, UR8, RZ ;  /* 0x0000000815187c10 */ /* 0x000fe2000ff5e0ff */
[C---:B------:R-:W-:Y:S01]  /*21e0*/  IMAD R49, R5.reuse, 0xf, RZ ;  /* 0x0000000f05317824 */ /* 0x040fe200078e02ff */
[----:B------:R-:W-:Y:S01]  /*21f0*/  R2UR UR30, R4 ;  /* 0x00000000041e72ca */ /* 0x000fe200000e0000 */
[----:B------:R-:W-:Y:S01]  /*2200*/  IMAD R47, R5, 0xe, RZ ;  /* 0x0000000e052f7824 */ /* 0x000fe200078e02ff */
[----:B------:R-:W-:Y:S01]  /*2210*/  IADD3.X R0, R19, UR9, RZ, P5, !PT ;  /* 0x0000000913007c10 */ /* 0x000fe2000affe4ff */
[C---:B------:R-:W-:Y:S01]  /*2220*/  IMAD R45, R5.reuse, 0xd, RZ ;  /* 0x0000000d052d7824 */ /* 0x040fe200078e02ff */
[----:B------:R-:W-:Y:S01]  /*2230*/  IADD3 R26, P0, R20, UR8, RZ ;  /* 0x00000008141a7c10 */ /* 0x000fe2000ff1e0ff */
[C---:B------:R-:W-:Y:S01]  /*2240*/  IMAD R43, R5.reuse, 0xc, RZ ;  /* 0x0000000c052b7824 */ /* 0x040fe200078e02ff */
[----:B------:R-:W-:Y:S01]  /*2250*/  IADD3 R15, P3, R22, UR8, RZ ;  /* 0x00000008160f7c10 */ /* 0x000fe2000ff7e0ff */
[C---:B------:R-:W-:Y:S01]  /*2260*/  IMAD R41, R5.reuse, 0xb, RZ ;  /* 0x0000000b05297824 */ /* 0x040fe200078e02ff */
[----:B------:R-:W-:Y:S01]  /*2270*/  SHF.R.S32.HI R4, RZ, 0x1f, R20 ;  /* 0x0000001fff047819 */ /* 0x000fe20000011414 */
[C---:B------:R-:W-:Y:S01]  /*2280*/  IMAD.SHL.U32 R250, R5.reuse, 0x8, RZ ;  /* 0x0000000805fa7824 */ /* 0x040fe200078e00ff */
[----:B------:R-:W-:Y:S01]  /*2290*/  SHF.R.S32.HI R21, RZ, 0x1f, R21 ;  /* 0x0000001fff157819 */ /* 0x000fe20000011415 */
[C---:B------:R-:W-:Y:S01]  /*22a0*/  IMAD R246, R5.reuse, 0x7, RZ ;  /* 0x0000000705f67824 */ /* 0x040fe200078e02ff */
[----:B------:R-:W-:Y:S01]  /*22b0*/  IADD3.X R2, R2, UR9, RZ, P1, !PT ;  /* 0x0000000902027c10 */ /* 0x000fe20008ffe4ff */
[C---:B------:R-:W-:Y:S01]  /*22c0*/  IMAD R242, R5.reuse, 0x6, RZ ;  /* 0x0000000605f27824 */ /* 0x040fe200078e02ff */
[----:B------:R-:W-:Y:S01]  /*22d0*/  R2UR UR35, R12 ;  /* 0x000000000c2372ca */ /* 0x000fe200000e0000 */
[C---:B------:R-:W-:Y:S01]  /*22e0*/  IMAD R237, R5.reuse, 0x5, RZ ;  /* 0x0000000505ed7824 */ /* 0x040fe200078e02ff */
[----:B------:R-:W-:Y:S01]  /*22f0*/  R2UR UR33, R10 ;  /* 0x000000000a2172ca */ /* 0x000fe200000e0000 */
[C---:B------:R-:W-:Y:S01]  /*2300*/  IMAD.SHL.U32 R232, R5.reuse, 0x4, RZ ;  /* 0x0000000405e87824 */ /* 0x040fe200078e00ff */
[----:B------:R-:W-:Y:S01]  /*2310*/  R2UR UR27, R0 ;  /* 0x00000000001b72ca */ /* 0x000fe200000e0000 */
[----:B------:R-:W-:Y:S01]  /*2320*/  IMAD R228, R5, 0x3, RZ ;  /* 0x0000000305e47824 */ /* 0x000fe200078e02ff */
[----:B------:R-:W-:Y:S01]  /*2330*/  R2UR UR37, R15 ;  /* 0x000000000f2572ca */ /* 0x000fe200000e0000 */
[----:B------:R-:W-:Y:S01]  /*2340*/  IMAD.SHL.U32 R224, R5, 0x2, RZ ;  /* 0x0000000205e07824 */ /* 0x000fe200078e00ff */
[----:B------:R-:W-:Y:S01]  /*2350*/  IADD3.X R4, R4, UR9, RZ, P0, !PT ;  /* 0x0000000904047c10 */ /* 0x000fe200087fe4ff */
[----:B------:R-:W-:Y:S01]  /*2360*/  UMOV UR4, URZ ;  /* 0x0000003f00047c82 */ /* 0x000fe20008000000 */
[----:B------:R-:W-:Y:S01]  /*2370*/  IADD3.X R0, R21, UR9, RZ, P2, !PT ;  /* 0x0000000915007c10 */ /* 0x000fe200097fe4ff */
[----:B------:R-:W-:Y:S01]  /*2380*/  IMAD R21, R5, 0x9, RZ ;  /* 0x0000000905157824 */ /* 0x000fe200078e02ff */
[----:B------:R-:W-:-:S02]  /*2390*/  R2UR UR25, R2 ;  /* 0x00000000021972ca */ /* 0x000fc400000e0000 */
[----:B------:R-:W-:Y:S02]  /*23a0*/  SHF.R.S32.HI R12, RZ, 0x1f, R3 ;  /* 0x0000001fff0c7819 */ /* 0x000fe40000011403 */
[----:B------:R-:W-:Y:S02]  /*23b0*/  IADD3 R10, P1, R3, UR8, RZ ;  /* 0x00000008030a7c10 */ /* 0x000fe4000ff3e0ff */
[----:B------:R-:W-:Y:S02]  /*23c0*/  IADD3 R176, P5, R16, R50, RZ ;  /* 0x0000003210b07210 */ /* 0x000fe40007fbe0ff */
[----:B------:R-:W-:Y:S02]  /*23d0*/  SHF.R.S32.HI R2, RZ, 0x1f, R23 ;  /* 0x0000001fff027819 */ /* 0x000fe40000011417 */
[----:B------:R-:W-:Y:S01]  /*23e0*/  IADD3 R15, P0, R23, UR8, RZ ;  /* 0x00000008170f7c10 */ /* 0x000fe2000ff1e0ff */
[----:B------:R0:W-:Y:S01]  /*23f0*/  STL [R1+0x16c], R176 ;  /* 0x00016cb001007387 */ /* 0x0001e20000100800 */
[----:B------:R-:W-:Y:S01]  /*2400*/  IADD3 R175, P2, R50, R17, RZ ;  /* 0x0000001132af7210 */ /* 0x000fe20007f5e0ff */
[----:B------:R-:W-:Y:S01]  /*2410*/  IMAD R23, R5, 0xa, RZ ;  /* 0x0000000a05177824 */ /* 0x000fe200078e02ff */
[----:B------:R-:W-:Y:S01]  /*2420*/  IADD3.X R12, R12, UR9, RZ, P1, !PT ;  /* 0x000000090c0c7c10 */ /* 0x000fe20008ffe4ff */
[----:B------:R-:W-:Y:S01]  /*2430*/  USHF.R.U32.HI UR8, URZ, 0x4, UR12 ;  /* 0x000000043f087899 */ /* 0x000fe2000801160c */
[----:B------:R-:W-:Y:S01]  /*2440*/  R2UR UR24, R0 ;  /* 0x00000000001872ca */ /* 0x000fe200000e0000 */
[----:B------:R1:W-:Y:S01]  /*2450*/  STL [R1+0x164], R175 ;  /* 0x000164af01007387 */ /* 0x0003e20000100800 */
[----:B------:R-:W-:Y:S01]  /*2460*/  IADD3.X R2, R2, UR9, RZ, P0, !PT ;  /* 0x0000000902027c10 */ /* 0x000fe200087fe4ff */
[----:B------:R-:W-:Y:S01]  /*2470*/  USGXT.U32 UR8, UR8, 0xe ;  /* 0x0000000e0808789a */ /* 0x000fe20008000000 */
[----:B------:R-:W-:-:S02]  /*2480*/  IADD3 R177, P1, R16, R51, RZ ;  /* 0x0000003310b17210 */ /* 0x000fc40007f3e0ff */
[----:B------:R-:W-:Y:S01]  /*2490*/  SHF.R.S32.HI R0, RZ, 0x1f, R22 ;  /* 0x0000001fff007819 */ /* 0x000fe20000011416 */
[----:B------:R-:W-:Y:S01]  /*24a0*/  UIADD3 UR6, UP0, UR8, 0x80, URZ ;  /* 0x0000008008067890 */ /* 0x000fe2000ff1e03f */
[C---:B0-----:R-:W-:Y:S01]  /*24b0*/  IADD3 R176, P0, R17.reuse, R51, RZ ;  /* 0x0000003311b07210 */ /* 0x041fe20007f1e0ff */
[----:B------:R0:W-:Y:S01]  /*24c0*/  STL [R1+0x15c], R177 ;  /* 0x00015cb101007387 */ /* 0x0001e20000100800 */
[----:B------:R-:W-:Y:S01]  /*24d0*/  SHF.R.S32.HI R162, RZ, 0x1f, R50 ;  /* 0x0000001fffa27819 */ /* 0x000fe20000011432 */
[----:B------:R-:W-:Y:S01]  /*24e0*/  UIADD3.X UR5, UR4, -0x3ffffff0, URZ, UP0, !UPT ;  /* 0xc000001004057890 */ /* 0x000fe200087fe43f */
[-C--:B-1----:R-:W-:Y:S01]  /*24f0*/  IADD3 R175, P4, R16, R52.reuse, RZ ;  /* 0x0000003410af7210 */ /* 0x082fe20007f9e0ff */
[----:B------:R1:W-:Y:S01]  /*2500*/  STL [R1+0x154], R176 ;  /* 0x000154b001007387 */ /* 0x0003e20000100800 */
[----:B------:R-:W-:Y:S01]  /*2510*/  SHF.R.S32.HI R18, RZ, 0x1f, R16 ;  /* 0x0000001fff127819 */ /* 0x000fe20000011410 */
[----:B------:R-:W-:Y:S01]  /*2520*/  UMOV UR4, UR6 ;  /* 0x0000000600047c82 */ /* 0x000fe20008000000 */
[----:B------:R-:W-:Y:S01]  /*2530*/  IADD3.X R0, R0, UR9, RZ, P3, !PT ;  /* 0x0000000900007c10 */ /* 0x000fe20009ffe4ff */
[----:B------:R2:W-:Y:S01]  /*2540*/  STL [R1+0x14c], R175 ;  /* 0x00014caf01007387 */ /* 0x0005e20000100800 */
[----:B------:R-:W-:Y:S01]  /*2550*/  SHF.R.S32.HI R19, RZ, 0x1f, R17 ;  /* 0x0000001fff137819 */ /* 0x000fe20000011411 */
[----:B------:R-:W-:Y:S01]  /*2560*/  UIADD3.64 UR16, UR4, 0x80, URZ ;  /* 0x0000008004107897 */ /* 0x000fe2000fffe03f */
[----:B0-----:R-:W-:Y:S01]  /*2570*/  IADD3 R177, P3, R17, R52, RZ ;  /* 0x0000003411b17210 */ /* 0x001fe20007f7e0ff */
[----:B------:R-:W-:Y:S01]  /*2580*/  UIADD3.64 UR20, UR4, 0x100, URZ ;  /* 0x0000010004147897 */ /* 0x000fe2000fffe03f */
[----:B------:R-:W-:-:S02]  /*2590*/  SHF.R.S32.HI R163, RZ, 0x1f, R51 ;  /* 0x0000001fffa37819 */ /* 0x000fc40000011433 */
[----:B------:R-:W-:Y:S02]  /*25a0*/  CS2R R50, SRZ ;  /* 0x0000000000327805 */ /* 0x000fe4000001ff00 */
[----:B-1----:R-:W-:Y:S01]  /*25b0*/  IADD3 R176, P6, R16, R53, RZ ;  /* 0x0000003510b07210 */ /* 0x002fe20007fde0ff */
[----:B------:R0:W-:Y:S01]  /*25c0*/  STL [R1+0x144], R177 ;  /* 0x000144b101007387 */ /* 0x0001e20000100800 */
[----:B------:R-:W-:Y:S01]  /*25d0*/  SHF.R.S32.HI R164, RZ, 0x1f, R52 ;  /* 0x0000001fffa47819 */ /* 0x000fe20000011434 */
[----:B--2---:R-:W-:Y:S01]  /*25e0*/  IMAD.X R175, R18, 0x1, R162, P5 ;  /* 0x0000000112af7824 */ /* 0x004fe200028e06a2 */
[----:B------:R-:W-:Y:S01]  /*25f0*/  SHF.R.S32.HI R165, RZ, 0x1f, R53 ;  /* 0x0000001fffa57819 */ /* 0x000fe20000011435 */
[----:B------:R1:W-:Y:S01]  /*2600*/  STL [R1+0x13c], R176 ;  /* 0x00013cb001007387 */ /* 0x0003e20000100800 */
[----:B------:R-:W-:Y:S02]  /*2610*/  SHF.R.S32.HI R166, RZ, 0x1f, R54 ;  /* 0x0000001fffa67819 */ /* 0x000fe40000011436 */
[----:B------:R-:W-:Y:S01]  /*2620*/  SHF.R.S32.HI R168, RZ, 0x1f, R152 ;  /* 0x0000001fffa87819 */ /* 0x000fe20000011498 */
[----:B------:R2:W-:Y:S01]  /*2630*/  STL [R1+0x168], R175 ;  /* 0x000168af01007387 */ /* 0x0005e20000100800 */
[----:B------:R-:W-:-:S02]  /*2640*/  SHF.R.S32.HI R169, RZ, 0x1f, R153 ;  /* 0x0000001fffa97819 */ /* 0x000fc40000011499 */
[----:B0-----:R-:W-:Y:S02]  /*2650*/  IADD3 R177, P5, R17, R53, RZ ;  /* 0x0000003511b17210 */ /* 0x001fe40007fbe0ff */
[----:B------:R-:W-:Y:S02]  /*2660*/  CS2R R52, SRZ ;  /* 0x0000000000347805 */ /* 0x000fe4000001ff00 */
[----:B------:R-:W-:Y:S01]  /*2670*/  SHF.R.S32.HI R167, RZ, 0x1f, R55 ;  /* 0x0000001fffa77819 */ /* 0x000fe20000011437 */
[----:B-1----:R-:W-:Y:S01]  /*2680*/  IMAD.X R176, R162, 0x1, R19, P2 ;  /* 0x00000001a2b07824 */ /* 0x002fe200010e0613 */
[----:B------:R-:W-:Y:S01]  /*2690*/  SHF.R.S32.HI R170, RZ, 0x1f, R154 ;  /* 0x0000001fffaa7819 */ /* 0x000fe2000001149a */
[----:B------:R-:W-:Y:S01]  /*26a0*/  IMAD.X R162, R18, 0x1, R163, P1 ;  /* 0x0000000112a27824 */ /* 0x000fe200008e06a3 */
[----:B------:R-:W-:Y:S01]  /*26b0*/  STL [R1+0x134], R177 ;  /* 0x000134b101007387 */ /* 0x000fe20000100800 */
[----:B--2---:R-:W-:Y:S02]  /*26c0*/  IADD3 R175, P2, R16, R54, RZ ;  /* 0x0000003610af7210 */ /* 0x004fe40007f5e0ff */
[----:B------:R-:W-:Y:S01]  /*26d0*/  SHF.R.S32.HI R171, RZ, 0x1f, R155 ;  /* 0x0000001fffab7819 */ /* 0x000fe2000001149b */
[----:B------:R0:W-:Y:S01]  /*26e0*/  STL [R1+0x160], R176 ;  /* 0x000160b001007387 */ /* 0x0001e20000100800 */
[----:B------:R-:W-:-:S02]  /*26f0*/  SHF.R.S32.HI R172, RZ, 0x1f, R156 ;  /* 0x0000001fffac7819 */ /* 0x000fc4000001149c */
[----:B------:R-:W-:Y:S01]  /*2700*/  SHF.R.S32.HI R173, RZ, 0x1f, R157 ;  /* 0x0000001fffad7819 */ /* 0x000fe2000001149d */
[----:B------:R1:W-:Y:S01]  /*2710*/  STL [R1+0x12c], R175 ;  /* 0x00012caf01007387 */ /* 0x0003e20000100800 */
[----:B------:R-:W-:Y:S02]  /*2720*/  SHF.R.S32.HI R174, RZ, 0x1f, R158 ;  /* 0x0000001fffae7819 */ /* 0x000fe4000001149e */
[----:B------:R-:W-:Y:S01]  /*2730*/  SHF.R.S32.HI R48, RZ, 0x1f, R159 ;  /* 0x0000001fff307819 */ /* 0x000fe2000001149f */
[----:B------:R2:W-:Y:S01]  /*2740*/  STL [R1+0x158], R162 ;  /* 0x000158a201007387 */ /* 0x0005e20000100800 */
[----:B------:R-:W-:Y:S02]  /*2750*/  SHF.R.S32.HI R46, RZ, 0x1f, R160 ;  /* 0x0000001fff2e7819 */ /* 0x000fe400000114a0 */
[----:B0-----:R-:W-:Y:S02]  /*2760*/  IADD3 R176, P1, R17, R54, RZ ;  /* 0x0000003611b07210 */ /* 0x001fe40007f3e0ff */
[----:B------:R-:W-:Y:S01]  /*2770*/  SHF.R.S32.HI R44, RZ, 0x1f, R161 ;  /* 0x0000001fff2c7819 */ /* 0x000fe200000114a1 */
[----:B-1----:R-:W-:Y:S01]  /*2780*/  IMAD.X R175, R19, 0x1, R163, P0 ;  /* 0x0000000113af7824 */ /* 0x002fe200000e06a3 */
[----:B------:R-:W-:Y:S01]  /*2790*/  SHF.R.S32.HI R42, RZ, 0x1f, R49 ;  /* 0x0000001fff2a7819 */ /* 0x000fe20000011431 */
[----:B------:R-:W-:Y:S01]  /*27a0*/  IMAD.X R163, R18, 0x1, R164, P4 ;  /* 0x0000000112a37824 */ /* 0x000fe200020e06a4 */
[----:B------:R-:W-:Y:S01]  /*27b0*/  STL [R1+0x124], R176 ;  /* 0x000124b001007387 */ /* 0x000fe20000100800 */
[----:B--2---:R-:W-:-:S02]  /*27c0*/  IADD3 R162, P0, R16, R55, RZ ;  /* 0x0000003710a27210 */ /* 0x004fc40007f1e0ff */
[----:B------:R-:W-:Y:S01]  /*27d0*/  SHF.R.S32.HI R40, RZ, 0x1f, R47 ;  /* 0x0000001fff287819 */ /* 0x000fe2000001142f */
[----:B------:R0:W-:Y:S01]  /*27e0*/  STL [R1+0x150], R175 ;  /* 0x000150af01007387 */ /* 0x0001e20000100800 */
[----:B------:R-:W-:Y:S02]  /*27f0*/  SHF.R.S32.HI R22, RZ, 0x1f, R45 ;  /* 0x0000001fff167819 */ /* 0x000fe4000001142d */
[----:B------:R-:W-:Y:S01]  /*2800*/  SHF.R.S32.HI R3, RZ, 0x1f, R23 ;  /* 0x0000001fff037819 */ /* 0x000fe20000011417 */
[----:B------:R1:W-:Y:S01]  /*2810*/  STL [R1+0x11c], R162 ;  /* 0x00011ca201007387 */ /* 0x0003e20000100800 */
[----:B------:R-:W-:Y:S02]  /*2820*/  SHF.R.S32.HI R20, RZ, 0x1f, R43 ;  /* 0x0000001fff147819 */ /* 0x000fe4000001142b */
[----:B------:R-:W-:Y:S01]  /*2830*/  R2UR UR34, R11 ;  /* 0x000000000b2272ca */ /* 0x000fe200000e0000 */
[----:B------:R2:W-:Y:S01]  /*2840*/  STL [R1+0x148], R163 ;  /* 0x000148a301007387 */ /* 0x0005e20000100800 */
[----:B------:R-:W-:-:S02]  /*2850*/  SHF.R.S32.HI R11, RZ, 0x1f, R41 ;  /* 0x0000001fff0b7819 */ /* 0x000fc40000011429 */
[----:B0-----:R-:W-:Y:S02]  /*2860*/  IADD3 R175, P4, R17, R55, RZ ;  /* 0x0000003711af7210 */ /* 0x001fe40007f9e0ff */
[----:B------:R-:W-:Y:S02]  /*2870*/  CS2R R54, SRZ ;  /* 0x0000000000367805 */ /* 0x000fe4000001ff00 */
[----:B------:R-:W-:Y:S01]  /*2880*/  R2UR UR51, R0 ;  /* 0x00000000003372ca */ /* 0x000fe200000e0000 */
[----:B-1----:R-:W-:Y:S01]  /*2890*/  IMAD.X R162, R19, 0x1, R164, P3 ;  /* 0x0000000113a27824 */ /* 0x002fe200018e06a4 */
[----:B------:R-:W-:Y:S01]  /*28a0*/  SHF.R.S32.HI R0, RZ, 0x1f, R21 ;  /* 0x0000001fff007819 */ /* 0x000fe20000011415 */
[----:B------:R-:W-:Y:S01]  /*28b0*/  STL [R1+0x114], R175 ;  /* 0x000114af01007387 */ /* 0x000fe20000100800 */
[----:B------:R-:W-:Y:S01]  /*28c0*/  IMAD.X R164, R18, 0x1, R165, P6 ;  /* 0x0000000112a47824 */ /* 0x000fe200030e06a5 */
[----:B--2---:R-:W-:Y:S02]  /*28d0*/  IADD3 R163, P3, R16, R152, RZ ;  /* 0x0000009810a37210 */ /* 0x004fe40007f7e0ff */
[----:B------:R0:W-:Y:S01]  /*28e0*/  STL [R1+0x140], R162 ;  /* 0x000140a201007387 */ /* 0x0001e20000100800 */
[----:B------:R-:W-:-:S02]  /*28f0*/  R2UR UR36, R13 ;  /* 0x000000000d2472ca */ /* 0x000fc400000e0000 */
[----:B------:R-:W1:Y:S01]  /*2900*/  LDC R13, c[0x0][0x214] ;  /* 0x00008500ff0d7b82 */ /* 0x000e620000000800 */
[----:B------:R2:W-:Y:S01]  /*2910*/  STL [R1+0x10c], R163 ;  /* 0x00010ca301007387 */ /* 0x0005e20000100800 */
[----:B------:R-:W-:Y:S02]  /*2920*/  SHF.R.S32.HI R249, RZ, 0x1f, R250 ;  /* 0x0000001ffff97819 */ /* 0x000fe400000114fa */
[----:B------:R-:W-:Y:S01]  /*2930*/  SHF.R.S32.HI R245, RZ, 0x1f, R246 ;  /* 0x0000001ffff57819 */ /* 0x000fe200000114f6 */
[----:B------:R-:W-:Y:S01]  /*2940*/  STL [R1+0x138], R164 ;  /* 0x000138a401007387 */ /* 0x000fe20000100800 */
[----:B------:R-:W-:Y:S02]  /*2950*/  SHF.R.S32.HI R241, RZ, 0x1f, R242 ;  /* 0x0000001ffff17819 */ /* 0x000fe400000114f2 */
[----:B0-----:R-:W-:Y:S02]  /*2960*/  IADD3 R162, P6, R17, R152, RZ ;  /* 0x0000009811a27210 */ /* 0x001fe40007fde0ff */
[----:B------:R-:W-:Y:S01]  /*2970*/  SHF.R.S32.HI R236, RZ, 0x1f, R237 ;  /* 0x0000001fffec7819 */ /* 0x000fe200000114ed */
[----:B--2---:R-:W-:Y:S01]  /*2980*/  IMAD.X R163, R19, 0x1, R165, P5 ;  /* 0x0000000113a37824 */ /* 0x004fe200028e06a5 */
[----:B------:R-:W-:Y:S01]  /*2990*/  IADD3 R152, P5, R16, R153, RZ ;  /* 0x0000009910987210 */ /* 0x000fe20007fbe0ff */
[----:B------:R0:W-:Y:S01]  /*29a0*/  STL [R1+0x104], R162 ;  /* 0x000104a201007387 */ /* 0x0001e20000100800 */
[----:B------:R-:W-:-:S02]  /*29b0*/  SHF.R.S32.HI R231, RZ, 0x1f, R232 ;  /* 0x0000001fffe77819 */ /* 0x000fc400000114e8 */
[----:B------:R-:W-:Y:S01]  /*29c0*/  LOP3.LUT R14, R14, 0x1f, RZ, 0xc0, !PT ;  /* 0x0000001f0e0e7812 */ /* 0x000fe200078ec0ff */
[----:B------:R-:W-:Y:S01]  /*29d0*/  STL [R1+0x130], R163 ;  /* 0x000130a301007387 */ /* 0x000fe20000100800 */
[----:B------:R-:W-:Y:S02]  /*29e0*/  R2UR UR26, R4 ;  /* 0x00000000041a72ca */ /* 0x000fe400000e0000 */
[----:B------:R-:W-:Y:S01]  /*29f0*/  SHF.R.S32.HI R4, RZ, 0x1f, R5 ;  /* 0x0000001fff047819 */ /* 0x000fe20000011405 */
[----:B------:R2:W-:Y:S01]  /*2a00*/  STL [R1+0xfc], R152 ;  /* 0x0000fc9801007387 */ /* 0x0005e20000100800 */
[----:B------:R-:W-:Y:S01]  /*2a10*/  SHF.R.S32.HI R227, RZ, 0x1f, R228 ;  /* 0x0000001fffe37819 */ /* 0x000fe200000114e4 */
[----:B0-----:R-:W-:Y:S01]  /*2a20*/  IMAD.X R162, R18, 0x1, R166, P2 ;  /* 0x0000000112a27824 */ /* 0x001fe200010e06a6 */
[----:B------:R-:W-:Y:S02]  /*2a30*/  IADD3 R153, P2, R17, R153, RZ ;  /* 0x0000009911997210 */ /* 0x000fe40007f5e0ff */
[----:B------:R-:W-:-:S02]  /*2a40*/  SHF.R.S32.HI R223, RZ, 0x1f, R224 ;  /* 0x0000001fffdf7819 */ /* 0x000fc400000114e0 */
[----:B------:R0:W-:Y:S01]  /*2a50*/  STL [R1+0x128], R162 ;  /* 0x000128a201007387 */ /* 0x0001e20000100800 */
[----:B------:R-:W-:Y:S02]  /*2a60*/  R2UR UR40, R26 ;  /* 0x000000001a2872ca */ /* 0x000fe400000e0000 */
[----:B------:R-:W-:Y:S01]  /*2a70*/  CS2R R26, SRZ ;  /* 0x00000000001a7805 */ /* 0x000fe2000001ff00 */
[----:B--2---:R-:W-:Y:S01]  /*2a80*/  IMAD.X R152, R19, 0x1, R166, P1 ;  /* 0x0000000113987824 */ /* 0x004fe200008e06a6 */
[----:B------:R2:W-:Y:S01]  /*2a90*/  STL [R1+0xf4], R153 ;  /* 0x0000f49901007387 */ /* 0x0005e20000100800 */
[----:B------:R-:W-:Y:S02]  /*2aa0*/  R2UR UR39, R25 ;  /* 0x00000000192772ca */ /* 0x000fe400000e0000 */
[----:B------:R-:W-:Y:S01]  /*2ab0*/  R2UR UR38, R24 ;  /* 0x00000000182672ca */ /* 0x000fe200000e0000 */
[----:B------:R3:W-:Y:S01]  /*2ac0*/  STL [R1+0x120], R152 ;  /* 0x0001209801007387 */ /* 0x0007e20000100800 */
[----:B------:R-:W-:-:S02]  /*2ad0*/  CS2R R24, SRZ ;  /* 0x0000000000187805 */ /* 0x000fc4000001ff00 */
[----:B0-----:R-:W-:Y:S01]  /*2ae0*/  IADD3 R162, P1, R16, R154, RZ ;  /* 0x0000009a10a27210 */ /* 0x001fe20007f3e0ff */
[----:B--2---:R-:W-:-:S04]  /*2af0*/  IMAD.X R153, R18, 0x1, R167, P0 ;  /* 0x0000000112997824 */ /* 0x004fc800000e06a7 */
[----:B------:R-:W-:Y:S01]  /*2b00*/  STL [R1+0xec], R162 ;  /* 0x0000eca201007387 */ /* 0x000fe20000100800 */
[----:B---3--:R-:W-:Y:S01]  /*2b10*/  IADD3 R152, P0, R17, R154, RZ ;  /* 0x0000009a11987210 */ /* 0x008fe20007f1e0ff */
[----:B------:R-:W-:Y:S02]  /*2b20*/  IMAD.X R154, R19, 0x1, R167, P4 ;  /* 0x00000001139a7824 */ /* 0x000fe400020e06a7 */
[----:B------:R0:W-:Y:S04]  /*2b30*/  STL [R1+0x118], R153 ;  /* 0x0001189901007387 */ /* 0x0001e80000100800 */
[----:B------:R2:W-:Y:S04]  /*2b40*/  STL [R1+0xe4], R152 ;  /* 0x0000e49801007387 */ /* 0x0005e80000100800 */
[----:B------:R3:W-:Y:S01]  /*2b50*/  STL [R1+0x110], R154 ;  /* 0x0001109a01007387 */ /* 0x0007e20000100800 */
[----:B0-----:R-:W-:Y:S01]  /*2b60*/  IADD3 R153, P4, R16, R155, RZ ;  /* 0x0000009b10997210 */ /* 0x001fe20007f9e0ff */
[----:B--2---:R-:W-:-:S04]  /*2b70*/  IMAD.X R152, R18, 0x1, R168, P3 ;  /* 0x0000000112987824 */ /* 0x004fc800018e06a8 */
[----:B------:R0:W-:Y:S01]  /*2b80*/  STL [R1+0xdc], R153 ;  /* 0x0000dc9901007387 */ /* 0x0001e20000100800 */
[----:B---3--:R-:W-:-:S03]  /*2b90*/  IADD3 R154, P3, R17, R155, RZ ;  /* 0x0000009b119a7210 */ /* 0x008fc60007f7e0ff */
[----:B------:R2:W-:Y:S04]  /*2ba0*/  STL [R1+0x108], R152 ;  /* 0x0001089801007387 */ /* 0x0005e80000100800 */
[----:B------:R3:W-:Y:S01]  /*2bb0*/  STL [R1+0xd4], R154 ;  /* 0x0000d49a01007387 */ /* 0x0007e20000100800 */
[----:B0-----:R-:W-:Y:S01]  /*2bc0*/  IMAD.X R153, R19, 0x1, R168, P6 ;  /* 0x0000000113997824 */ /* 0x001fe200030e06a8 */
[----:B--2---:R-:W-:-:S04]  /*2bd0*/  IADD3 R152, P6, R16, R156, RZ ;  /* 0x0000009c10987210 */ /* 0x004fc80007fde0ff */
[----:B------:R0:W-:Y:S01]  /*2be0*/  STL [R1+0x100], R153 ;  /* 0x0001009901007387 */ /* 0x0001e20000100800 */
[----:B---3--:R-:W-:-:S03]  /*2bf0*/  IMAD.X R154, R18, 0x1, R169, P5 ;  /* 0x00000001129a7824 */ /* 0x008fc600028e06a9 */
        /* <DEDUP_REMOVED lines=53> */
[----:B------:R-:W-:Y:S02]  /*2f50*/  CS2R R48, SRZ ;  /* 0x0000000000307805 */ /* 0x000fe4000001ff00 */
[-C--:B---3--:R-:W-:Y:S01]  /*2f60*/  IADD3 R154, P6, R16, R47.reuse, RZ ;  /* 0x0000002f109a7210 */ /* 0x088fe20007fde0ff */
[----:B------:R2:W-:Y:S04]  /*2f70*/  STL [R1+0x90], R152 ;  /* 0x0000909801007387 */ /* 0x0005e80000100800 */
[----:B------:R3:W-:Y:S01]  /*2f80*/  STL [R1+0x5c], R154 ;  /* 0x00005c9a01007387 */ /* 0x0007e20000100800 */
[----:B0-----:R-:W-:Y:S01]  /*2f90*/  IMAD.X R153, R18, 0x1, R46, P5 ;  /* 0x0000000112997824 */ /* 0x001fe200028e062e */
[----:B--2---:R-:W-:-:S04]  /*2fa0*/  IADD3 R152, P5, R17, R47, RZ ;  /* 0x0000002f11987210 */ /* 0x004fc80007fbe0ff */
[----:B------:R0:W-:Y:S01]  /*2fb0*/  STL [R1+0x88], R153 ;  /* 0x0000889901007387 */ /* 0x0001e20000100800 */
[----:B---3--:R-:W-:-:S03]  /*2fc0*/  IMAD.X R154, R19, 0x1, R46, P2 ;  /* 0x00000001139a7824 */ /* 0x008fc600010e062e */
[----:B------:R2:W-:Y:S01]  /*2fd0*/  STL [R1+0x54], R152 ;  /* 0x0000549801007387 */ /* 0x0005e20000100800 */
[----:B------:R-:W-:-:S03]  /*2fe0*/  CS2R R46, SRZ ;  /* 0x00000000002e7805 */ /* 0x000fc6000001ff00 */
        /* <DEDUP_REMOVED lines=8> */
[----:B------:R-:W-:Y:S02]  /*3070*/  CS2R R44, SRZ ;  /* 0x00000000002c7805 */ /* 0x000fe4000001ff00 */
[----:B--2---:R-:W-:Y:S02]  /*3080*/  IADD3 R152, P0, R16, R43, RZ ;  /* 0x0000002b10987210 */ /* 0x004fe40007f1e0ff */
        /* <DEDUP_REMOVED lines=17> */
[----:B------:R-:W-:Y:S01]  /*31a0*/  STL [R1+0x50], R154 ;  /* 0x0000509a01007387 */ /* 0x000fe20000100800 */
[-C--:B0-----:R-:W-:Y:S01]  /*31b0*/  IADD3 R153, P5, R16, R23.reuse, RZ ;  /* 0x0000001710997210 */ /* 0x081fe20007fbe0ff */
[--C-:B--2---:R-:W-:Y:S01]  /*31c0*/  IMAD.X R152, R18, 0x1, R22.reuse, P2 ;  /* 0x0000000112987824 */ /* 0x104fe200010e0616 */
[----:B------:R-:W-:Y:S01]  /*31d0*/  IADD3 R23, P2, R17, R23, RZ ;  /* 0x0000001711177210 */ /* 0x000fe20007f5e0ff */
[----:B------:R-:W-:Y:S02]  /*31e0*/  IMAD.X R22, R19, 0x1, R22, P1 ;  /* 0x0000000113167824 */ /* 0x000fe400008e0616 */
[----:B------:R-:W-:Y:S04]  /*31f0*/  STL [R1+0x1c], R153 ;  /* 0x00001c9901007387 */ /* 0x000fe80000100800 */
[----:B------:R0:W-:Y:S04]  /*3200*/  STL [R1+0x48], R152 ;  /* 0x0000489801007387 */ /* 0x0001e80000100800 */
[----:B------:R2:W-:Y:S04]  /*3210*/  STL [R1+0x14], R23 ;  /* 0x0000141701007387 */ /* 0x0005e80000100800 */
[----:B------:R3:W-:Y:S01]  /*3220*/  STL [R1+0x40], R22 ;  /* 0x0000401601007387 */ /* 0x0007e20000100800 */
[----:B0-----:R-:W-:Y:S01]  /*3230*/  IADD3 R152, P1, R16, R21, RZ ;  /* 0x0000001510987210 */ /* 0x001fe20007f3e0ff */
[----:B--2---:R-:W-:-:S04]  /*3240*/  IMAD.X R23, R18, 0x1, R20, P0 ;  /* 0x0000000112177824 */ /* 0x004fc800000e0614 */
[----:B------:R-:W-:Y:S01]  /*3250*/  STL [R1+0xc], R152 ;  /* 0x00000c9801007387 */ /* 0x000fe20000100800 */
[----:B---3--:R-:W-:Y:S01]  /*3260*/  IADD3 R22, P0, R17, R21, RZ ;  /* 0x0000001511167210 */ /* 0x008fe20007f1e0ff */
[C---:B------:R-:W-:Y:S02]  /*3270*/  IMAD.X R21, R19.reuse, 0x1, R20, P4 ;  /* 0x0000000113157824 */ /* 0x040fe400020e0614 */
[----:B------:R-:W-:Y:S01]  /*3280*/  STL [R1+0x38], R23 ;  /* 0x0000381701007387 */ /* 0x000fe20000100800 */
[--C-:B------:R-:W-:Y:S01]  /*3290*/  IMAD.X R20, R18, 0x1, R11.reuse, P3 ;  /* 0x0000000112147824 */ /* 0x100fe200018e060b */
[CC--:B------:R-:W-:Y:S01]  /*32a0*/  IADD3 R252, P4, R16.reuse, R250.reuse, RZ ;  /* 0x000000fa10fc7210 */ /* 0x0c0fe20007f9e0ff */
[----:B------:R-:W-:Y:S01]  /*32b0*/  IMAD.X R11, R19, 0x1, R11, P6 ;  /* 0x00000001130b7824 */ /* 0x000fe200030e060b */
[----:B------:R-:W-:Y:S01]  /*32c0*/  STL [R1+0x4], R22 ;  /* 0x0000041601007387 */ /* 0x000fe20000100800 */
[----:B------:R-:W-:Y:S02]  /*32d0*/  IADD3 R250, P3, R17, R250, RZ ;  /* 0x000000fa11fa7210 */ /* 0x000fe40007f7e0ff */
[----:B------:R-:W-:Y:S01]  /*32e0*/  IADD3 R248, P6, R16, R246, RZ ;  /* 0x000000f610f87210 */ /* 0x000fe20007fde0ff */
[----:B------:R-:W-:Y:S01]  /*32f0*/  STL [R1+0x30], R21 ;  /* 0x0000301501007387 */ /* 0x000fe20000100800 */
[----:B------:R-:W-:-:S02]  /*3300*/  IMAD.X R251, R18, 0x1, R249, P4 ;  /* 0x0000000112fb7824 */ /* 0x000fc400020e06f9 */
[----:B------:R-:W-:Y:S01]  /*3310*/  IMAD.X R249, R19, 0x1, R249, P3 ;  /* 0x0000000113f97824 */ /* 0x000fe200018e06f9 */
[----:B------:R0:W-:Y:S01]  /*3320*/  STL [R1+0x28], R20 ;  /* 0x0000281401007387 */ /* 0x0001e20000100800 */
[-C--:B------:R-:W-:Y:S01]  /*3330*/  IADD3 R234, P3, R16, R232.reuse, RZ ;  /* 0x000000e810ea7210 */ /* 0x080fe20007f7e0ff */
[C---:B------:R-:W-:Y:S01]  /*3340*/  IMAD.X R247, R18.reuse, 0x1, R245, P6 ;  /* 0x0000000112f77824 */ /* 0x040fe200030e06f5 */
[----:B------:R-:W-:Y:S01]  /*3350*/  IADD3 R232, P6, R17, R232, RZ ;  /* 0x000000e811e87210 */ /* 0x000fe20007fde0ff */
[----:B------:R2:W-:Y:S02]  /*3360*/  STL [R1+0x20], R11 ;  /* 0x0000200b01007387 */ /* 0x0005e40000100800 */
[C-C-:B------:R-:W-:Y:S02]  /*3370*/  IMAD.X R233, R18.reuse, 0x1, R231.reuse, P3 ;  /* 0x0000000112e97824 */ /* 0x140fe400018e06e7 */
[----:B------:R-:W-:Y:S02]  /*3380*/  IMAD.X R231, R19, 0x1, R231, P6 ;  /* 0x0000000113e77824 */ /* 0x000fe400030e06e7 */
[--C-:B0-----:R-:W-:Y:S01]  /*3390*/  IMAD.X R20, R18, 0x1, R3.reuse, P5 ;  /* 0x0000000112147824 */ /* 0x101fe200028e0603 */
[----:B------:R-:W-:Y:S01]  /*33a0*/  IADD3 R246, P5, R17, R246, RZ ;  /* 0x000000f611f67210 */ /* 0x000fe20007fbe0ff */
[----:B--2---:R-:W-:Y:S01]  /*33b0*/  IMAD.X R11, R19, 0x1, R3, P2 ;  /* 0x00000001130b7824 */ /* 0x004fe200010e0603 */
[-C--:B------:R-:W-:Y:S01]  /*33c0*/  IADD3 R244, P2, R16, R242.reuse, RZ ;  /* 0x000000f210f47210 */ /* 0x080fe20007f5e0ff */
[--C-:B------:R-:W-:Y:S01]  /*33d0*/  IMAD.X R3, R18, 0x1, R0.reuse, P1 ;  /* 0x0000000112037824 */ /* 0x100fe200008e0600 */
[----:B------:R-:W-:Y:S01]  /*33e0*/  IADD3 R242, P1, R17, R242, RZ ;  /* 0x000000f211f27210 */ /* 0x000fe20007f3e0ff */
[----:B------:R-:W-:Y:S01]  /*33f0*/  IMAD.X R0, R19, 0x1, R0, P0 ;  /* 0x0000000113007824 */ /* 0x000fe200000e0600 */
[-C--:B------:R-:W-:Y:S01]  /*3400*/  IADD3 R240, P0, R16, R237.reuse, RZ ;  /* 0x000000ed10f07210 */ /* 0x080fe20007f1e0ff */
[----:B------:R-:W-:Y:S01]  /*3410*/  STL [R1+0x18], R20 ;  /* 0x0000181401007387 */ /* 0x000fe20000100800 */
[----:B------:R-:W-:Y:S01]  /*3420*/  IADD3 R237, P4, R17, R237, RZ ;  /* 0x000000ed11ed7210 */ /* 0x000fe20007f9e0ff */
[----:B------:R-:W-:-:S02]  /*3430*/  IMAD.X R243, R18, 0x1, R241, P2 ;  /* 0x0000000112f37824 */ /* 0x000fc400010e06f1 */
[--C-:B------:R-:W-:Y:S01]  /*3440*/  IMAD.X R239, R18, 0x1, R236.reuse, P0 ;  /* 0x0000000112ef7824 */ /* 0x100fe200000e06ec */
[----:B------:R-:W-:Y:S01]  /*3450*/  STL [R1+0x10], R11 ;  /* 0x0000100b01007387 */ /* 0x000fe20000100800 */
[C---:B------:R-:W-:Y:S01]  /*3460*/  IMAD.X R245, R19.reuse, 0x1, R245, P5 ;  /* 0x0000000113f57824 */ /* 0x040fe200028e06f5 */
[C---:B------:R-:W-:Y:S01]  /*3470*/  IADD3 R230, P5, R16.reuse, R228, RZ ;  /* 0x000000e410e67210 */ /* 0x040fe20007fbe0ff */
[C---:B------:R-:W-:Y:S01]  /*3480*/  IMAD.X R241, R19.reuse, 0x1, R241, P1 ;  /* 0x0000000113f17824 */ /* 0x040fe200008e06f1 */
[----:B------:R0:W-:Y:S01]  /*3490*/  STL [R1+0x8], R3 ;  /* 0x0000080301007387 */ /* 0x0001e20000100800 */
[----:B------:R-:W-:Y:S01]  /*34a0*/  IMAD.X R236, R19, 0x1, R236, P4 ;  /* 0x0000000113ec7824 */ /* 0x000fe200020e06ec */
[----:B------:R-:W-:Y:S01]  /*34b0*/  IADD3 R226, P1, R16, R224, RZ ;  /* 0x000000e010e27210 */ /* 0x000fe20007f3e0ff */
[----:B------:R-:W-:Y:S01]  /*34c0*/  IMAD.X R229, R18, 0x1, R227, P5 ;  /* 0x0000000112e57824 */ /* 0x000fe200028e06e3 */
[-C--:B------:R-:W-:Y:S01]  /*34d0*/  IADD3 R222, P4, R16, R5.reuse, RZ ;  /* 0x0000000510de7210 */ /* 0x080fe20007f9e0ff */
[----:B------:R2:W-:Y:S01]  /*34e0*/  STL [R1], R0 ;  /* 0x0000000001007387 */ /* 0x0005e20000100800 */
[C---:B------:R-:W-:Y:S01]  /*34f0*/  IADD3 R228, P2, R17.reuse, R228, RZ ;  /* 0x000000e411e47210 */ /* 0x040fe20007f5e0ff */
[C---:B------:R-:W-:Y:S01]  /*3500*/  IMAD.X R225, R18.reuse, 0x1, R223, P1 ;  /* 0x0000000112e17824 */ /* 0x040fe200008e06df */
[C---:B------:R-:W-:Y:S01]  /*3510*/  IADD3 R224, P0, R17.reuse, R224, RZ ;  /* 0x000000e011e07210 */ /* 0x040fe20007f1e0ff */
[--C-:B------:R-:W-:Y:S01]  /*3520*/  IMAD.X R221, R18, 0x1, R4.reuse, P4 ;  /* 0x0000000112dd7824 */ /* 0x100fe200020e0604 */
[----:B------:R-:W-:Y:S01]  /*3530*/  IADD3 R5, P3, R17, R5, RZ ;  /* 0x0000000511057210 */ /* 0x000fe20007f7e0ff */
[----:B0-----:R-:W-:Y:S01]  /*3540*/  IMAD R3, R14, UR11, RZ ;  /* 0x0000000b0e037c24 */ /* 0x001fe2000f8e02ff */
[----:B------:R-:W-:Y:S01]  /*3550*/  LOP3.LUT R20, R9, 0x10, RZ, 0x3c, !PT ;  /* 0x0000001009147812 */ /* 0x000fe200078e3cff */
[C---:B------:R-:W-:Y:S01]  /*3560*/  IMAD.X R227, R19.reuse, 0x1, R227, P2 ;  /* 0x0000000113e37824 */ /* 0x040fe200010e06e3 */
[----:B------:R-:W-:Y:S01]  /*3570*/  UMOV UR11, 0xc0000010 ;  /* 0xc0000010000b7882 */ /* 0x000fe20000000000 */
[C---:B------:R-:W-:Y:S01]  /*3580*/  IMAD.X R223, R19.reuse, 0x1, R223, P0 ;  /* 0x0000000113df7824 */ /* 0x040fe200000e06df */
[----:B------:R-:W-:Y:S01]  /*3590*/  SHF.R.S32.HI R21, RZ, 0x1f, R3 ;  /* 0x0000001fff157819 */ /* 0x000fe20000011403 */
[----:B------:R-:W-:-:S02]  /*35a0*/  IMAD.X R4, R19, 0x1, R4, P3 ;  /* 0x0000000113047824 */ /* 0x000fc400018e0604 */
[----:B--2---:R-:W-:Y:S02]  /*35b0*/  IMAD.U32 R0, RZ, RZ, UR18 ;  /* 0x00000012ff007e24 */ /* 0x004fe4000f8e00ff */
[----:B-1----:R-:W-:-:S07]  /*35c0*/  IMAD.U32 R11, RZ, RZ, UR19 ;  /* 0x00000013ff0b7e24 */ /* 0x002fce000f8e00ff */
.L_x_1:
[----:B------:R-:W2:Y:S01]  /*35d0*/  LDL R188, [R1+0xc] ;  /* 0x00000c0001bc7983 */ /* 0x000ea20000100800 */
[----:B------:R-:W-:Y:S02]  /*35e0*/  ISETP.GT.AND P2, PT, R0, RZ, PT ;  /* 0x000000ff0000720c */ /* 0x000fe40003f44270 */
[-C--:B------:R-:W-:Y:S01]  /*35f0*/  IADD3 R22, P1, R17, R11.reuse, RZ ;  /* 0x0000000b11167210 */ /* 0x080fe20007f3e0ff */
[----:B------:R-:W3:Y:S01]  /*3600*/  LDL R189, [R1+0x4] ;  /* 0x0000040001bd7983 */ /* 0x000ee20000100800 */
[----:B------:R-:W-:Y:S02]  /*3610*/  IADD3 R20, P0, R16, R11, RZ ;  /* 0x0000000b10147210 */ /* 0x000fe40007f1e0ff */
[----:B------:R-:W-:Y:S01]  /*3620*/  PRMT R195, RZ, 0x7610, R195 ;  /* 0x00007610ffc37816 */ /* 0x000fe200000000c3 */
[--C-:B------:R-:W-:Y:S01]  /*3630*/  IMAD.X R23, R19, 0x1, R13.reuse, P1 ;  /* 0x0000000113177824 */ /* 0x100fe200008e060d */
[----:B------:R-:W-:Y:S01]  /*3640*/  ISETP.GT.AND P3, PT, R0, 0x1, PT ;  /* 0x000000010000780c */ /* 0x000fe20003f64270 */
[----:B------:R-:W-:Y:S01]  /*3650*/  IMAD.X R21, R18, 0x1, R13, P0 ;  /* 0x0000000112157824 */ /* 0x000fe200000e060d */
[----:B------:R-:W-:Y:S01]  /*3660*/  PRMT R187, RZ, 0x7610, R187 ;  /* 0x00007610ffbb7816 */ /* 0x000fe200000000bb */
[----:B------:R-:W4:Y:S04]  /*3670*/  LDL R177, [R1] ;  /* 0x0000000001b17983 */ /* 0x000f280000100800 */
[----:B------:R0:W5:Y:S01]  /*3680*/  @P2 LDG.E.U8 R195, desc[UR14][R22.64] ;  /* 0x0000000e16c32981 */ /* 0x000162000c1e1100 */
[----:B------:R-:W-:-:S03]  /*3690*/  PRMT R194, RZ, 0x7610, R194 ;  /* 0x00007610ffc27816 */ /* 0x000fc600000000c2 */
[----:B------:R1:W5:Y:S01]  /*36a0*/  @P2 LDG.E.U8 R187, desc[UR14][R20.64] ;  /* 0x0000000e14bb2981 */ /* 0x000362000c1e1100 */
[----:B------:R-:W-:Y:S02]  /*36b0*/  ISETP.GT.AND P2, PT, R0, 0x2, PT ;  /* 0x000000020000780c */ /* 0x000fe40003f44270 */
[----:B------:R-:W-:Y:S01]  /*36c0*/  PRMT R186, RZ, 0x7610, R186 ;  /* 0x00007610ffba7816 */ /* 0x000fe200000000ba */
[----:B------:R-:W3:Y:S01]  /*36d0*/  LDL R167, [R1+0x8] ;  /* 0x0000080001a77983 */ /* 0x000ee20000100800 */
[C---:B0-----:R-:W-:Y:S02]  /*36e0*/  IADD3 R22, P1, R11.reuse, R5, RZ ;  /* 0x000000050b167210 */ /* 0x041fe40007f3e0ff */
[----:B------:R-:W-:Y:S01]  /*36f0*/  PRMT R155, RZ, 0x7610, R155 ;  /* 0x00007610ff9b7816 */ /* 0x000fe2000000009b */
[----:B------:R-:W5:Y:S01]  /*3700*/  LDL R176, [R1+0x1c] ;  /* 0x00001c0001b07983 */ /* 0x000f620000100800 */
[----:B-1----:R-:W-:Y:S01]  /*3710*/  IADD3 R20, P0, R11, R222, RZ ;  /* 0x000000de0b147210 */ /* 0x002fe20007f1e0ff */
[----:B------:R-:W-:Y:S01]  /*3720*/  IMAD.X R23, R13, 0x1, R4, P1 ;  /* 0x000000010d177824 */ /* 0x000fe200008e0604 */
[----:B------:R-:W-:Y:S01]  /*3730*/  IADD3 R152, P1, R11, R224, RZ ;  /* 0x000000e00b987210 */ /* 0x000fe20007f3e0ff */
[----:B------:R-:W5:Y:S02]  /*3740*/  LDL R166, [R1+0x14] ;  /* 0x0000140001a67983 */ /* 0x000f640000100800 */
[----:B------:R-:W-:-:S02]  /*3750*/  IMAD.X R21, R13, 0x1, R221, P0 ;  /* 0x000000010d157824 */ /* 0x000fc400000e06dd */
[----:B------:R0:W5:Y:S01]  /*3760*/  @P3 LDG.E.U8 R194, desc[UR14][R22.64] ;  /* 0x0000000e16c23981 */ /* 0x000162000c1e1100 */
[----:B------:R-:W-:-:S03]  /*3770*/  IMAD.X R153, R13, 0x1, R223, P1 ;  /* 0x000000010d997824 */ /* 0x000fc600008e06df */
[----:B------:R1:W5:Y:S01]  /*3780*/  @P3 LDG.E.U8 R186, desc[UR14][R20.64] ;  /* 0x0000000e14ba3981 */ /* 0x000362000c1e1100 */
[----:B------:R-:W-:-:S03]  /*3790*/  ISETP.GT.AND P3, PT, R0, 0x3, PT ;  /* 0x000000030000780c */ /* 0x000fc60003f64270 */
[----:B------:R1:W5:Y:S01]  /*37a0*/  @P2 LDG.E.U8 R155, desc[UR14][R152.64] ;  /* 0x0000000e989b2981 */ /* 0x000362000c1e1100 */
[----:B0-----:R-:W-:Y:S02]  /*37b0*/  IADD3 R22, P0, R11, R226, RZ ;  /* 0x000000e20b167210 */ /* 0x001fe40007f1e0ff */
[----:B------:R-:W-:Y:S01]  /*37c0*/  PRMT R175, RZ, 0x7610, R175 ;  /* 0x00007610ffaf7816 */ /* 0x000fe200000000af */
[----:B------:R-:W5:Y:S01]  /*37d0*/  LDL R192, [R1+0x24] ;  /* 0x0000240001c07983 */ /* 0x000f620000100800 */
[----:B-1----:R-:W-:Y:S01]  /*37e0*/  PRMT R21, RZ, 0x7610, R21 ;  /* 0x00007610ff157816 */ /* 0x002fe20000000015 */
[----:B------:R-:W-:Y:S01]  /*37f0*/  IMAD.X R23, R13, 0x1, R225, P0 ;  /* 0x000000010d177824 */ /* 0x000fe200000e06e1 */
[----:B------:R-:W-:Y:S01]  /*3800*/  PRMT R158, RZ, 0x7610, R158 ;  /* 0x00007610ff9e7816 */ /* 0x000fe2000000009e */
[----:B------:R-:W5:Y:S01]  /*3810*/  LDL R191, [R1+0x20] ;  /* 0x0000200001bf7983 */ /* 0x000f620000100800 */
[----:B------:R-:W-:-:S03]  /*3820*/  IADD3 R152, P1, R11, R228, RZ ;  /* 0x000000e40b987210 */ /* 0x000fc60007f3e0ff */
[----:B------:R0:W5:Y:S01]  /*3830*/  @P2 LDG.E.U8 R21, desc[UR14][R22.64] ;  /* 0x0000000e16152981 */ /* 0x000162000c1e1100 */
[----:B------:R-:W-:Y:S01]  /*3840*/  ISETP.GT.AND P2, PT, R0, 0x4, PT ;  /* 0x000000040000780c */ /* 0x000fe20003f44270 */
[----:B------:R-:W-:Y:S01]  /*3850*/  IMAD.X R153, R13, 0x1, R227, P1 ;  /* 0x000000010d997824 */ /* 0x000fe200008e06e3 */
[----:B------:R-:W-:Y:S01]  /*3860*/  IADD3 R156, P1, R11, R232, RZ ;  /* 0x000000e80b9c7210 */ /* 0x000fe20007f3e0ff */
[----:B------:R-:W5:Y:S01]  /*3870*/  LDL R190, [R1+0x34] ;  /* 0x0000340001be7983 */ /* 0x000f620000100800 */
[----:B------:R-:W-:-:S03]  /*3880*/  PRMT R154, RZ, 0x7610, R154 ;  /* 0x00007610ff9a7816 */ /* 0x000fc6000000009a */
[----:B------:R1:W5:Y:S01]  /*3890*/  @P3 LDG.E.U8 R175, desc[UR14][R152.64] ;  /* 0x0000000e98af3981 */ /* 0x000362000c1e1100 */
[----:B0-----:R-:W-:Y:S01]  /*38a0*/  IADD3 R22, P0, R11, R230, RZ ;  /* 0x000000e60b167210 */ /* 0x001fe20007f1e0ff */
[C---:B------:R-:W-:Y:S01]  /*38b0*/  IMAD.X R157, R13.reuse, 0x1, R231, P1 ;  /* 0x000000010d9d7824 */ /* 0x040fe200008e06e7 */
[----:B------:R-:W-:Y:S01]  /*38c0*/  PRMT R163, RZ, 0x7610, R163 ;  /* 0x00007610ffa37816 */ /* 0x000fe200000000a3 */
[----:B------:R-:W5:Y:S02]  /*38d0*/  LDL R193, [R1+0x70] ;  /* 0x0000700001c17983 */ /* 0x000f640000100800 */
[----:B------:R-:W-:Y:S02]  /*38e0*/  IMAD.X R23, R13, 0x1, R229, P0 ;  /* 0x000000010d177824 */ /* 0x000fe400000e06e5 */
[----:B------:R0:W5:Y:S01]  /*38f0*/  @P2 LDG.E.U8 R154, desc[UR14][R156.64] ;  /* 0x0000000e9c9a2981 */ /* 0x000162000c1e1100 */
[----:B-1----:R-:W-:-:S03]  /*3900*/  IADD3 R152, P0, R11, R234, RZ ;  /* 0x000000ea0b987210 */ /* 0x002fc60007f1e0ff */
[----:B------:R1:W5:Y:S01]  /*3910*/  @P3 LDG.E.U8 R158, desc[UR14][R22.64] ;  /* 0x0000000e169e3981 */ /* 0x000362000c1e1100 */
[----:B------:R-:W-:Y:S01]  /*3920*/  ISETP.GT.AND P3, PT, R0, 0x5, PT ;  /* 0x000000050000780c */ /* 0x000fe20003f64270 */
[----:B------:R-:W-:Y:S01]  /*3930*/  IMAD.X R153, R13, 0x1, R233, P0 ;  /* 0x000000010d997824 */ /* 0x000fe200000e06e9 */
[----:B------:R-:W-:Y:S01]  /*3940*/  PRMT R174, RZ, 0x7610, R174 ;  /* 0x00007610ffae7816 */ /* 0x000fe200000000ae */
[----:B------:R-:W5:Y:S01]  /*3950*/  LDL R235, [R1+0x7c] ;  /* 0x00007c0001eb7983 */ /* 0x000f620000100800 */
[----:B0-----:R-:W-:Y:S02]  /*3960*/  IADD3 R156, P1, R11, R237, RZ ;  /* 0x000000ed0b9c7210 */ /* 0x001fe40007f3e0ff */
[----:B------:R-:W-:Y:S01]  /*3970*/  PRMT R159, RZ, 0x7610, R159 ;  /* 0x00007610ff9f7816 */ /* 0x000fe2000000009f */
[----:B------:R-:W5:Y:S01]  /*3980*/  LDL R238, [R1+0x90] ;  /* 0x0000900001ee7983 */ /* 0x000f620000100800 */
[----:B-1----:R-:W-:Y:S01]  /*3990*/  PRMT R22, RZ, 0x7610, R22 ;  /* 0x00007610ff167816 */ /* 0x002fe20000000016 */
[----:B------:R-:W-:-:S05]  /*39a0*/  IMAD.X R157, R13, 0x1, R236, P1 ;  /* 0x000000010d9d7824 */ /* 0x000fca00008e06ec */
[----:B------:R0:W5:Y:S01]  /*39b0*/  @P2 LDG.E.U8 R22, desc[UR14][R152.64] ;  /* 0x0000000e98162981 */ /* 0x000162000c1e1100 */
[----:B------:R-:W-:-:S03]  /*39c0*/  ISETP.GT.AND P2, PT, R0, 0x6, PT ;  /* 0x000000060000780c */ /* 0x000fc60003f44270 */
[----:B------:R1:W5:Y:S01]  /*39d0*/  @P3 LDG.E.U8 R163, desc[UR14][R156.64] ;  /* 0x0000000e9ca33981 */ /* 0x000362000c1e1100 */
[----:B0-----:R-:W-:-:S05]  /*39e0*/  IADD3 R152, P0, R11, R240, RZ ;  /* 0x000000f00b987210 */ /* 0x001fca0007f1e0ff */
[----:B------:R-:W-:Y:S01]  /*39f0*/  IMAD.X R153, R13, 0x1, R239, P0 ;  /* 0x000000010d997824 */ /* 0x000fe200000e06ef */
[----:B-1----:R-:W-:Y:S02]  /*3a00*/  IADD3 R156, P0, R11, R244, RZ ;  /* 0x000000f40b9c7210 */ /* 0x002fe40007f1e0ff */
[----:B------:R-:W-:Y:S02]  /*3a10*/  PRMT R23, RZ, 0x7610, R23 ;  /* 0x00007610ff177816 */ /* 0x000fe40000000017 */
[----:B------:R0:W5:Y:S01]  /*3a20*/  @P3 LDG.E.U8 R174, desc[UR14][R152.64] ;  /* 0x0000000e98ae3981 */ /* 0x000162000c1e1100 */
[----:B------:R-:W-:Y:S01]  /*3a30*/  IMAD.X R157, R13, 0x1, R243, P0 ;  /* 0x000000010d9d7824 */ /* 0x000fe200000e06f3 */
[----:B------:R-:W-:Y:S02]  /*3a40*/  IADD3 R160, P1, R11, R242, RZ ;  /* 0x000000f20ba07210 */ /* 0x000fe40007f3e0ff */
[----:B------:R-:W-:Y:S02]  /*3a50*/  ISETP.GT.AND P3, PT, R0, 0x7, PT ;  /* 0x000000070000780c */ /* 0x000fe40003f64270 */
[----:B------:R1:W5:Y:S01]  /*3a60*/  @P2 LDG.E.U8 R23, desc[UR14][R156.64] ;  /* 0x0000000e9c172981 */ /* 0x000362000c1e1100 */
[----:B------:R-:W-:Y:S01]  /*3a70*/  IMAD.X R161, R13, 0x1, R241, P1 ;  /* 0x000000010da17824 */ /* 0x000fe200008e06f1 */
[----:B0-----:R-:W-:-:S02]  /*3a80*/  PRMT R153, RZ, 0x7610, R153 ;  /* 0x00007610ff997816 */ /* 0x001fc40000000099 */
[----:B-1----:R-:W-:-:S04]  /*3a90*/  IADD3 R156, P0, R11, R248, RZ ;  /* 0x000000f80b9c7210 */ /* 0x002fc80007f1e0ff */
[----:B------:R-:W5:Y:S01]  /*3aa0*/  @P2 LDG.E.U8 R153, desc[UR14][R160.64] ;  /* 0x0000000ea0992981 */ /* 0x000f62000c1e1100 */
[----:B------:R-:W-:Y:S01]  /*3ab0*/  ISETP.GT.AND P2, PT, R0, 0x8, PT ;  /* 0x000000080000780c */ /* 0x000fe20003f44270 */
[----:B------:R-:W-:-:S05]  /*3ac0*/  IMAD.X R157, R13, 0x1, R247, P0 ;  /* 0x000000010d9d7824 */ /* 0x000fca00000e06f7 */
[----:B------:R0:W5:Y:S01]  /*3ad0*/  @P3 LDG.E.U8 R159, desc[UR14][R156.64] ;  /* 0x0000000e9c9f3981 */ /* 0x000162000c1e1100 */
[----:B------:R-:W-:Y:S02]  /*3ae0*/  PRMT R20, RZ, 0x7610, R20 ;  /* 0x00007610ff147816 */ /* 0x000fe40000000014 */
[----:B0-----:R-:W-:-:S05]  /*3af0*/  IADD3 R156, P0, R11, R252, RZ ;  /* 0x000000fc0b9c7210 */ /* 0x001fca0007f1e0ff */
[----:B------:R-:W-:-:S05]  /*3b00*/  IMAD.X R157, R13, 0x1, R251, P0 ;  /* 0x000000010d9d7824 */ /* 0x000fca00000e06fb */
[----:B------:R2:W5:Y:S02]  /*3b10*/  @P2 LDG.E.U8 R20, desc[UR14][R156.64] ;  /* 0x0000000e9c142981 */ /* 0x000564000c1e1100 */
[C---:B--2---:R-:W-:Y:S02]  /*3b20*/  IADD3 R156, P0, R11.reuse, R188, RZ ;  /* 0x000000bc0b9c7210 */ /* 0x044fe40007f1e0ff */
[----:B------:R-:W2:Y:S01]  /*3b30*/  LDL R188, [R1+0x18] ;  /* 0x0000180001bc7983 */ /* 0x000ea20000100800 */
[----:B------:R-:W-:Y:S02]  /*3b40*/  IADD3 R160, P1, R11, R246, RZ ;  /* 0x000000f60ba07210 */ /* 0x000fe40007f3e0ff */
[----:B------:R-:W-:-:S03]  /*3b50*/  PRMT R173, RZ, 0x7610, R173 ;  /* 0x00007610ffad7816 */ /* 0x000fc600000000ad */
[----:B------:R-:W-:-:S05]  /*3b60*/  IMAD.X R161, R13, 0x1, R245, P1 ;  /* 0x000000010da17824 */ /* 0x000fca00008e06f5 */
[----:B------:R0:W2:Y:S01]  /*3b70*/  @P3 LDG.E.U8 R173, desc[UR14][R160.64] ;  /* 0x0000000ea0ad3981 */ /* 0x0000a2000c1e1100 */
[----:B------:R-:W-:Y:S02]  /*3b80*/  PRMT R152, RZ, 0x7610, R152 ;  /* 0x00007610ff987816 */ /* 0x000fe40000000098 */
[----:B0-----:R-:W-:Y:S02]  /*3b90*/  IADD3 R160, P1, R11, R250, RZ ;  /* 0x000000fa0ba07210 */ /* 0x001fe40007f3e0ff */
[----:B------:R-:W-:-:S03]  /*3ba0*/  ISETP.GT.AND P3, PT, R0, 0x9, PT ;  /* 0x000000090000780c */ /* 0x000fc60003f64270 */
[----:B------:R-:W-:-:S05]  /*3bb0*/  IMAD.X R161, R13, 0x1, R249, P1 ;  /* 0x000000010da17824 */ /* 0x000fca00008e06f9 */
[----:B------:R0:W2:Y:S01]  /*3bc0*/  @P2 LDG.E.U8 R152, desc[UR14][R160.64] ;  /* 0x0000000ea0982981 */ /* 0x0000a2000c1e1100 */
[----:B------:R-:W-:Y:S01]  /*3bd0*/  PRMT R172, RZ, 0x7610, R172 ;  /* 0x00007610ffac7816 */ /* 0x000fe200000000ac */
[----:B---3--:R-:W-:-:S05]  /*3be0*/  IMAD.X R157, R13, 0x1, R167, P0 ;  /* 0x000000010d9d7824 */ /* 0x008fca00000e06a7 */
[----:B------:R5:W3:Y:S01]  /*3bf0*/  @P3 LDG.E.U8 R172, desc[UR14][R156.64] ;  /* 0x0000000e9cac3981 */ /* 0x000ae2000c1e1100 */
[----:B0-----:R-:W-:-:S03]  /*3c00*/  IADD3 R160, P1, R11, R189, RZ ;  /* 0x000000bd0ba07210 */ /* 0x001fc60007f3e0ff */
[----:B------:R-:W3:Y:S02]  /*3c10*/  LDL R189, [R1+0x10] ;  /* 0x0000100001bd7983 */ /* 0x000ee40000100800 */
[----:B----4-:R-:W-:Y:S02]  /*3c20*/  IMAD.X R161, R13, 0x1, R177, P1 ;  /* 0x000000010da17824 */ /* 0x010fe400008e06b1 */
[----:B------:R-:W4:Y:S01]  /*3c30*/  LDL R177, [R1+0x2c] ;  /* 0x00002c0001b17983 */ /* 0x000f220000100800 */
[----:B-----5:R-:W-:-:S03]  /*3c40*/  IADD3 R156, P0, R11, R176, RZ ;  /* 0x000000b00b9c7210 */ /* 0x020fc60007f1e0ff */
[----:B------:R-:W5:Y:S02]  /*3c50*/  LDL R176, [R1+0x28] ;  /* 0x0000280001b07983 */ /* 0x000f640000100800 */
[----:B--2---:R-:W-:Y:S02]  /*3c60*/  IMAD.X R157, R13, 0x1, R188, P0 ;  /* 0x000000010d9d7824 */ /* 0x004fe400000e06bc */
[----:B------:R-:W2:Y:S01]  /*3c70*/  LDL R188, [R1+0x30] ;  /* 0x0000300001bc7983 */ /* 0x000ea20000100800 */
[----:B------:R-:W-:Y:S02]  /*3c80*/  PRMT R164, RZ, 0x7610, R164 ;  /* 0x00007610ffa47816 */ /* 0x000fe400000000a4 */
[----:B------:R-:W-:Y:S02]  /*3c90*/  ISETP.GT.AND P2, PT, R0, 0xa, PT ;  /* 0x0000000a0000780c */ /* 0x000fe40003f44270 */
[----:B------:R-:W-:Y:S02]  /*3ca0*/  IADD3 R166, P1, R11, R166, RZ ;  /* 0x000000a60ba67210 */ /* 0x000fe40007f3e0ff */
[----:B------:R0:W2:Y:S01]  /*3cb0*/  @P3 LDG.E.U8 R164, desc[UR14][R160.64] ;  /* 0x0000000ea0a43981 */ /* 0x0000a2000c1e1100 */
[----:B------:R-:W-:-:S02]  /*3cc0*/  PRMT R171, RZ, 0x7610, R171 ;  /* 0x00007610ffab7816 */ /* 0x000fc400000000ab */
[----:B0-----:R-:W-:-:S06]  /*3cd0*/  PRMT R160, RZ, 0x7610, R160 ;  /* 0x00007610ffa07816 */ /* 0x001fcc00000000a0 */
[----:B------:R4:W2:Y:S01]  /*3ce0*/  @P2 LDG.E.U8 R160, desc[UR14][R156.64] ;  /* 0x0000000e9ca02981 */ /* 0x0008a2000c1e1100 */
[----:B------:R-:W-:Y:S01]  /*3cf0*/  ISETP.GT.AND P3, PT, R0, 0xb, PT ;  /* 0x0000000b0000780c */ /* 0x000fe20003f64270 */
[----:B---3--:R-:W-:Y:S02]  /*3d00*/  IMAD.X R167, R13, 0x1, R189, P1 ;  /* 0x000000010da77824 */ /* 0x008fe400008e06bd */
[----:B------:R-:W3:Y:S01]  /*3d10*/  LDL R189, [R1+0x3c] ;  /* 0x00003c0001bd7983 */ /* 0x000ee20000100800 */
[----:B----4-:R-:W-:-:S03]  /*3d20*/  IADD3 R156, P0, R11, R177, RZ ;  /* 0x000000b10b9c7210 */ /* 0x010fc60007f1e0ff */
[----:B------:R0:W4:Y:S04]  /*3d30*/  @P2 LDG.E.U8 R171, desc[UR14][R166.64] ;  /* 0x0000000ea6ab2981 */ /* 0x000128000c1e1100 */
[----:B------:R-:W4:Y:S01]  /*3d40*/  LDL R177, [R1+0x38] ;  /* 0x0000380001b17983 */ /* 0x000f220000100800 */
[----:B-----5:R-:W-:-:S03]  /*3d50*/  IMAD.X R157, R13, 0x1, R176, P0 ;  /* 0x000000010d9d7824 */ /* 0x020fc600000e06b0 */
[----:B------:R-:W5:Y:S01]  /*3d60*/  LDL R176, [R1+0x4c] ;  /* 0x00004c0001b07983 */ /* 0x000f620000100800 */
[----:B0-----:R-:W-:Y:S02]  /*3d70*/  IADD3 R166, P1, R11, R192, RZ ;  /* 0x000000c00ba67210 */ /* 0x001fe40007f3e0ff */
[----:B------:R-:W-:Y:S01]  /*3d80*/  PRMT R185, RZ, 0x7610, R185 ;  /* 0x00007610ffb97816 */ /* 0x000fe200000000b9 */
[----:B------:R-:W5:Y:S02]  /*3d90*/  LDL R192, [R1+0x44] ;  /* 0x0000440001c07983 */ /* 0x000f640000100800 */
[----:B------:R-:W-:Y:S01]  /*3da0*/  IMAD.X R167, R13, 0x1, R191, P1 ;  /* 0x000000010da77824 */ /* 0x000fe200008e06bf */
[----:B------:R-:W-:Y:S01]  /*3db0*/  PRMT R184, RZ, 0x7610, R184 ;  /* 0x00007610ffb87816 */ /* 0x000fe200000000b8 */
[----:B------:R-:W5:Y:S04]  /*3dc0*/  LDL R191, [R1+0x5c] ;  /* 0x00005c0001bf7983 */ /* 0x000f680000100800 */
[----:B------:R0:W5:Y:S01]  /*3dd0*/  @P3 LDG.E.U8 R185, desc[UR14][R166.64] ;  /* 0x0000000ea6b93981 */ /* 0x000162000c1e1100 */
[----:B------:R-:W-:-:S03]  /*3de0*/  ISETP.GT.AND P2, PT, R0, 0xc, PT ;  /* 0x0000000c0000780c */ /* 0x000fc60003f44270 */
[----:B------:R3:W5:Y:S01]  /*3df0*/  @P3 LDG.E.U8 R184, desc[UR14][R156.64] ;  /* 0x0000000e9cb83981 */ /* 0x000762000c1e1100 */
[----:B0-----:R-:W-:-:S03]  /*3e00*/  IADD3 R166, P1, R11, R190, RZ ;  /* 0x000000be0ba67210 */ /* 0x001fc60007f3e0ff */
[----:B------:R-:W5:Y:S02]  /*3e10*/  LDL R190, [R1+0x40] ;  /* 0x0000400001be7983 */ /* 0x000f640000100800 */
[----:B--2---:R-:W-:Y:S02]  /*3e20*/  IMAD.X R167, R13, 0x1, R188, P1 ;  /* 0x000000010da77824 */ /* 0x004fe400008e06bc */
[----:B------:R-:W2:Y:S01]  /*3e30*/  LDL R188, [R1+0x48] ;  /* 0x0000480001bc7983 */ /* 0x000ea20000100800 */
[----:B------:R-:W-:Y:S02]  /*3e40*/  PRMT R170, RZ, 0x7610, R170 ;  /* 0x00007610ffaa7816 */ /* 0x000fe400000000aa */
[----:B------:R-:W-:-:S06]  /*3e50*/  PRMT R165, RZ, 0x7610, R165 ;  /* 0x00007610ffa57816 */ /* 0x000fcc00000000a5 */
[----:B------:R-:W2:Y:S01]  /*3e60*/  @P2 LDG.E.U8 R165, desc[UR14][R166.64] ;  /* 0x0000000ea6a52981 */ /* 0x000ea2000c1e1100 */
[----:B---3--:R-:W-:-:S03]  /*3e70*/  IADD3 R156, P0, R11, R189, RZ ;  /* 0x000000bd0b9c7210 */ /* 0x008fc60007f1e0ff */
[----:B------:R-:W3:Y:S02]  /*3e80*/  LDL R189, [R1+0x54] ;  /* 0x0000540001bd7983 */ /* 0x000ee40000100800 */
[----:B----4-:R-:W-:Y:S02]  /*3e90*/  IMAD.X R157, R13, 0x1, R177, P0 ;  /* 0x000000010d9d7824 */ /* 0x010fe400000e06b1 */
[----:B------:R-:W4:Y:S04]  /*3ea0*/  LDL R177, [R1+0x50] ;  /* 0x0000500001b17983 */ /* 0x000f280000100800 */
[----:B------:R5:W4:Y:S02]  /*3eb0*/  @P2 LDG.E.U8 R170, desc[UR14][R156.64] ;  /* 0x0000000e9caa2981 */ /* 0x000b24000c1e1100 */
[----:B-----5:R-:W-:-:S02]  /*3ec0*/  IADD3 R156, P0, R11, R176, RZ ;  /* 0x000000b00b9c7210 */ /* 0x020fc40007f1e0ff */
[----:B------:R-:W5:Y:S01]  /*3ed0*/  LDL R176, [R1+0x58] ;  /* 0x0000580001b07983 */ /* 0x000f620000100800 */
[----:B------:R-:W-:Y:S02]  /*3ee0*/  IADD3 R166, P1, R11, R192, RZ ;  /* 0x000000c00ba67210 */ /* 0x000fe40007f3e0ff */
[----:B------:R-:W-:Y:S01]  /*3ef0*/  ISETP.GT.AND P3, PT, R0, 0xd, PT ;  /* 0x0000000d0000780c */ /* 0x000fe20003f64270 */
[----:B------:R-:W5:Y:S02]  /*3f00*/  LDL R192, [R1+0x84] ;  /* 0x0000840001c07983 */ /* 0x000f640000100800 */
[C---:B------:R-:W-:Y:S02]  /*3f10*/  IMAD.X R167, R13.reuse, 0x1, R190, P1 ;  /* 0x000000010da77824 */ /* 0x040fe400008e06be */
[----:B------:R-:W5:Y:S01]  /*3f20*/  LDL R190, [R1+0x64] ;  /* 0x0000640001be7983 */ /* 0x000f620000100800 */
[----:B--2---:R-:W-:-:S03]  /*3f30*/  IMAD.X R157, R13, 0x1, R188, P0 ;  /* 0x000000010d9d7824 */ /* 0x004fc600000e06bc */
[----:B------:R-:W2:Y:S01]  /*3f40*/  LDL R188, [R1+0x6c] ;  /* 0x00006c0001bc7983 */ /* 0x000ea20000100800 */
[----:B------:R-:W-:Y:S02]  /*3f50*/  PRMT R183, RZ, 0x7610, R183 ;  /* 0x00007610ffb77816 */ /* 0x000fe400000000b7 */
[----:B------:R-:W-:-:S04]  /*3f60*/  PRMT R182, RZ, 0x7610, R182 ;  /* 0x00007610ffb67816 */ /* 0x000fc800000000b6 */
[----:B------:R-:W2:Y:S04]  /*3f70*/  @P3 LDG.E.U8 R183, desc[UR14][R166.64] ;  /* 0x0000000ea6b73981 */ /* 0x000ea8000c1e1100 */
[----:B------:R0:W2:Y:S01]  /*3f80*/  @P3 LDG.E.U8 R182, desc[UR14][R156.64] ;  /* 0x0000000e9cb63981 */ /* 0x0000a2000c1e1100 */
[----:B------:R-:W-:Y:S02]  /*3f90*/  ISETP.GT.AND P2, PT, R0, 0xe, PT ;  /* 0x0000000e0000780c */ /* 0x000fe40003f44270 */
[C---:B0-----:R-:W-:Y:S02]  /*3fa0*/  IADD3 R156, P0, R11.reuse, R191, RZ ;  /* 0x000000bf0b9c7210 */ /* 0x041fe40007f1e0ff */
[----:B------:R-:W-:Y:S01]  /*3fb0*/  PRMT R169, RZ, 0x7610, R169 ;  /* 0x00007610ffa97816 */ /* 0x000fe200000000a9 */
[----:B------:R-:W2:Y:S01]  /*3fc0*/  LDL R191, [R1+0x8c] ;  /* 0x00008c0001bf7983 */ /* 0x000ea20000100800 */
[----:B---3--:R-:W-:-:S03]  /*3fd0*/  IADD3 R166, P1, R11, R189, RZ ;  /* 0x000000bd0ba67210 */ /* 0x008fc60007f3e0ff */
[----:B------:R-:W3:Y:S02]  /*3fe0*/  LDL R189, [R1+0x60] ;  /* 0x0000600001bd7983 */ /* 0x000ee40000100800 */
[----:B----4-:R-:W-:Y:S02]  /*3ff0*/  IMAD.X R167, R13, 0x1, R177, P1 ;  /* 0x000000010da77824 */ /* 0x010fe400008e06b1 */
[----:B------:R-:W4:Y:S01]  /*4000*/  LDL R177, [R1+0x68] ;  /* 0x0000680001b17983 */ /* 0x000f220000100800 */
[----:B------:R-:W-:-:S03]  /*4010*/  PRMT R161, RZ, 0x7610, R161 ;  /* 0x00007610ffa17816 */ /* 0x000fc600000000a1 */
[----:B------:R0:W4:Y:S01]  /*4020*/  @P2 LDG.E.U8 R169, desc[UR14][R166.64] ;  /* 0x0000000ea6a92981 */ /* 0x000122000c1e1100 */
[----:B-----5:R-:W-:-:S03]  /*4030*/  IMAD.X R157, R13, 0x1, R176, P0 ;  /* 0x000000010d9d7824 */ /* 0x020fc600000e06b0 */
[----:B------:R-:W5:Y:S04]  /*4040*/  LDL R176, [R1+0x74] ;  /* 0x0000740001b07983 */ /* 0x000f680000100800 */
[----:B------:R2:W5:Y:S01]  /*4050*/  @P2 LDG.E.U8 R161, desc[UR14][R156.64] ;  /* 0x0000000e9ca12981 */ /* 0x000562000c1e1100 */
[----:B0-----:R-:W-:-:S03]  /*4060*/  IADD3 R166, P1, R11, R190, RZ ;  /* 0x000000be0ba67210 */ /* 0x001fc60007f3e0ff */
[----:B------:R-:W5:Y:S01]  /*4070*/  LDL R190, [R1+0x80] ;  /* 0x0000800001be7983 */ /* 0x000f620000100800 */
[----:B--2---:R-:W-:-:S03]  /*4080*/  IADD3 R156, P0, R11, R188, RZ ;  /* 0x000000bc0b9c7210 */ /* 0x004fc60007f1e0ff */
[----:B------:R-:W2:Y:S01]  /*4090*/  LDL R188, [R1+0x78] ;  /* 0x0000780001bc7983 */ /* 0x000ea20000100800 */
[C---:B------:R-:W-:Y:S02]  /*40a0*/  ISETP.GT.AND P3, PT, R0.reuse, 0xf, PT ;  /* 0x0000000f0000780c */ /* 0x040fe40003f64270 */
[----:B------:R-:W-:Y:S02]  /*40b0*/  ISETP.GT.AND P2, PT, R0, 0x10, PT ;  /* 0x000000100000780c */ /* 0x000fe40003f44270 */
[----:B------:R-:W-:Y:S02]  /*40c0*/  PRMT R180, RZ, 0x7610, R180 ;  /* 0x00007610ffb47816 */ /* 0x000fe400000000b4 */
[----:B------:R-:W-:Y:S02]  /*40d0*/  PRMT R181, RZ, 0x7610, R181 ;  /* 0x00007610ffb57816 */ /* 0x000fe400000000b5 */
[----:B------:R-:W-:Y:S02]  /*40e0*/  PRMT R179, RZ, 0x7610, R179 ;  /* 0x00007610ffb37816 */ /* 0x000fe400000000b3 */
[----:B------:R-:W-:Y:S01]  /*40f0*/  PRMT R168, RZ, 0x7610, R168 ;  /* 0x00007610ffa87816 */ /* 0x000fe200000000a8 */
[----:B---3--:R-:W-:-:S02]  /*4100*/  IMAD.X R167, R13, 0x1, R189, P1 ;  /* 0x000000010da77824 */ /* 0x008fc400008e06bd */
[----:B------:R-:W3:Y:S04]  /*4110*/  LDL R189, [R1+0x88] ;  /* 0x0000880001bd7983 */ /* 0x000ee80000100800 */
[----:B------:R-:W3:Y:S01]  /*4120*/  @P3 LDG.E.U8 R181, desc[UR14][R166.64] ;  /* 0x0000000ea6b53981 */ /* 0x000ee2000c1e1100 */
[----:B----4-:R-:W-:-:S05]  /*4130*/  IMAD.X R157, R13, 0x1, R177, P0 ;  /* 0x000000010d9d7824 */ /* 0x010fca00000e06b1 */
[----:B------:R0:W4:Y:S01]  /*4140*/  @P3 LDG.E.U8 R180, desc[UR14][R156.64] ;  /* 0x0000000e9cb43981 */ /* 0x000122000c1e1100 */
[----:B------:R-:W-:Y:S02]  /*4150*/  ISETP.GT.AND P3, PT, R0, 0x11, PT ;  /* 0x000000110000780c */ /* 0x000fe40003f64270 */
[----:B-----5:R-:W-:Y:S02]  /*4160*/  IADD3 R176, P1, R11, R176, RZ ;  /* 0x000000b00bb07210 */ /* 0x020fe40007f3e0ff */
[----:B0-----:R-:W-:-:S03]  /*4170*/  PRMT R156, RZ, 0x7610, R156 ;  /* 0x00007610ff9c7816 */ /* 0x001fc6000000009c */
[----:B------:R-:W-:Y:S01]  /*4180*/  IMAD.X R177, R13, 0x1, R193, P1 ;  /* 0x000000010db17824 */ /* 0x000fe200008e06c1 */
[C---:B------:R-:W-:Y:S01]  /*4190*/  IADD3 R166, P0, R11.reuse, R235, RZ ;  /* 0x000000eb0ba67210 */ /* 0x040fe20007f1e0ff */
[----:B------:R-:W5:Y:S04]  /*41a0*/  LDL R193, [R1+0xa0] ;  /* 0x0000a00001c17983 */ /* 0x000f680000100800 */
[----:B------:R0:W4:Y:S04]  /*41b0*/  @P2 LDG.E.U8 R156, desc[UR14][R176.64] ;  /* 0x0000000eb09c2981 */ /* 0x000128000c1e1100 */
[----:B------:R-:W5:Y:S01]  /*41c0*/  LDL R235, [R1+0x98] ;  /* 0x0000980001eb7983 */ /* 0x000f620000100800 */
[----:B0-----:R-:W-:-:S02]  /*41d0*/  IADD3 R176, P1, R11, R192, RZ ;  /* 0x000000c00bb07210 */ /* 0x001fc40007f3e0ff */
[----:B------:R-:W-:Y:S01]  /*41e0*/  PRMT R178, RZ, 0x7610, R178 ;  /* 0x00007610ffb27816 */ /* 0x000fe200000000b2 */
[----:B------:R-:W4:Y:S02]  /*41f0*/  LDL R192, [R1+0xa8] ;  /* 0x0000a80001c07983 */ /* 0x000f240000100800 */
[C---:B------:R-:W-:Y:S01]  /*4200*/  IMAD.X R177, R13.reuse, 0x1, R190, P1 ;  /* 0x000000010db17824 */ /* 0x040fe200008e06be */
[----:B------:R-:W-:Y:S01]  /*4210*/  PRMT R162, RZ, 0x7610, R162 ;  /* 0x00007610ffa27816 */ /* 0x000fe200000000a2 */
[----:B------:R-:W4:Y:S04]  /*4220*/  LDL R190, [R1+0xac] ;  /* 0x0000ac0001be7983 */ /* 0x000f280000100800 */
[----:B------:R-:W4:Y:S04]  /*4230*/  @P3 LDG.E.U8 R179, desc[UR14][R176.64] ;  /* 0x0000000eb0b33981 */ /* 0x000f28000c1e1100 */
[----:B------:R-:W5:Y:S01]  /*4240*/  LDL R177, [R1+0x9c] ;  /* 0x00009c0001b17983 */ /* 0x000f620000100800 */
[----:B--2---:R-:W-:-:S03]  /*4250*/  IMAD.X R167, R13, 0x1, R188, P0 ;  /* 0x000000010da77824 */ /* 0x004fc600000e06bc */
[----:B------:R-:W2:Y:S04]  /*4260*/  LDL R188, [R1+0x94] ;  /* 0x0000940001bc7983 */ /* 0x000ea80000100800 */
[----:B------:R0:W4:Y:S02]  /*4270*/  @P2 LDG.E.U8 R168, desc[UR14][R166.64] ;  /* 0x0000000ea6a82981 */ /* 0x000124000c1e1100 */
[----:B0-----:R-:W-:Y:S02]  /*4280*/  IADD3 R166, P0, R11, R191, RZ ;  /* 0x000000bf0ba67210 */ /* 0x001fe40007f1e0ff */
[----:B------:R-:W4:Y:S01]  /*4290*/  LDL R191, [R1+0xa4] ;  /* 0x0000a40001bf7983 */ /* 0x000f220000100800 */
[----:B------:R-:W-:Y:S02]  /*42a0*/  ISETP.GT.AND P2, PT, R0, 0x12, PT ;  /* 0x000000120000780c */ /* 0x000fe40003f44270 */
[----:B---3--:R-:W-:-:S05]  /*42b0*/  IMAD.X R167, R13, 0x1, R189, P0 ;  /* 0x000000010da77824 */ /* 0x008fca00000e06bd */
[----:B------:R0:W3:Y:S01]  /*42c0*/  @P3 LDG.E.U8 R178, desc[UR14][R166.64] ;  /* 0x0000000ea6b23981 */ /* 0x0000e2000c1e1100 */
[----:B------:R-:W-:Y:S02]  /*42d0*/  ISETP.GT.AND P3, PT, R0, 0x13, PT ;  /* 0x000000130000780c */ /* 0x000fe40003f64270 */
[----:B0-----:R-:W-:Y:S02]  /*42e0*/  PRMT R167, RZ, 0x7610, R167 ;  /* 0x00007610ffa77816 */ /* 0x001fe400000000a7 */
[----:B-----5:R-:W-:-:S05]  /*42f0*/  IADD3 R176, P0, R11, R177, RZ ;  /* 0x000000b10bb07210 */ /* 0x020fca0007f1e0ff */
[----:B------:R-:W-:Y:S02]  /*4300*/  IMAD.X R177, R13, 0x1, R235, P0 ;  /* 0x000000010db17824 */ /* 0x000fe400000e06eb */
[----:B------:R-:W5:Y:S04]  /*4310*/  LDL R235, [R1+0xb0] ;  /* 0x0000b00001eb7983 */ /* 0x000f680000100800 */
[----:B------:R0:W3:Y:S02]  /*4320*/  @P2 LDG.E.U8 R162, desc[UR14][R176.64] ;  /* 0x0000000eb0a22981 */ /* 0x0000e4000c1e1100 */
[----:B0-----:R-:W-:Y:S02]  /*4330*/  PRMT R177, RZ, 0x7610, R177 ;  /* 0x00007610ffb17816 */ /* 0x001fe400000000b1 */
[----:B--2---:R-:W-:-:S05]  /*4340*/  IADD3 R188, P1, R11, R188, RZ ;  /* 0x000000bc0bbc7210 */ /* 0x004fca0007f3e0ff */
[----:B------:R-:W-:Y:S02]  /*4350*/  IMAD.X R189, R13, 0x1, R238, P1 ;  /* 0x000000010dbd7824 */ /* 0x000fe400008e06ee */
[----:B------:R-:W2:Y:S04]  /*4360*/  LDL R238, [R1+0xb4] ;  /* 0x0000b40001ee7983 */ /* 0x000ea80000100800 */
[----:B------:R4:W3:Y:S02]  /*4370*/  @P2 LDG.E.U8 R167, desc[UR14][R188.64] ;  /* 0x0000000ebca72981 */ /* 0x0008e4000c1e1100 */
[----:B----4-:R-:W-:-:S05]  /*4380*/  IADD3 R188, P1, R11, R191, RZ ;  /* 0x000000bf0bbc7210 */ /* 0x010fca0007f3e0ff */
[----:B------:R-:W-:Y:S01]  /*4390*/  IMAD.X R189, R13, 0x1, R193, P1 ;  /* 0x000000010dbd7824 */ /* 0x000fe200008e06c1 */
[----:B------:R-:W-:Y:S01]  /*43a0*/  IADD3 R190, P0, R11, R190, RZ ;  /* 0x000000be0bbe7210 */ /* 0x000fe20007f1e0ff */
[----:B------:R-:W4:Y:S04]  /*43b0*/  LDL R193, [R1+0xc4] ;  /* 0x0000c40001c17983 */ /* 0x000f280000100800 */
[----:B------:R2:W3:Y:S04]  /*43c0*/  @P3 LDG.E.U8 R177, desc[UR14][R188.64] ;  /* 0x0000000ebcb13981 */ /* 0x0004e8000c1e1100 */
[----:B------:R-:W5:Y:S01]  /*43d0*/  LDL R189, [R1+0xbc] ;  /* 0x0000bc0001bd7983 */ /* 0x000f620000100800 */
[----:B------:R-:W-:Y:S01]  /*43e0*/  ISETP.GT.AND P2, PT, R0, 0x14, PT ;  /* 0x000000140000780c */ /* 0x000fe20003f44270 */
[----:B------:R-:W-:Y:S01]  /*43f0*/  IMAD.X R191, R13, 0x1, R192, P0 ;  /* 0x000000010dbf7824 */ /* 0x000fe200000e06c0 */
[----:B------:R-:W-:Y:S01]  /*4400*/  PRMT R176, RZ, 0x7610, R176 ;  /* 0x00007610ffb07816 */ /* 0x000fe200000000b0 */
[----:B------:R-:W3:Y:S01]  /*4410*/  LDL R192, [R1+0xcc] ;  /* 0x0000cc0001c07983 */ /* 0x000ee20000100800 */
[----:B------:R-:W-:-:S04]  /*4420*/  PRMT R157, RZ, 0x7610, R157 ;  /* 0x00007610ff9d7816 */ /* 0x000fc8000000009d */
[----:B------:R5:W3:Y:S04]  /*4430*/  @P3 LDG.E.U8 R176, desc[UR14][R190.64] ;  /* 0x0000000ebeb03981 */ /* 0x000ae8000c1e1100 */
[----:B------:R-:W3:Y:S01]  /*4440*/  LDL R191, [R1+0xb8] ;  /* 0x0000b80001bf7983 */ /* 0x000ee20000100800 */
[C---:B--2---:R-:W-:Y:S02]  /*4450*/  IADD3 R188, P1, R11.reuse, R238, RZ ;  /* 0x000000ee0bbc7210 */ /* 0x044fe40007f3e0ff */
[----:B-----5:R-:W-:-:S03]  /*4460*/  IADD3 R190, P0, R11, R189, RZ ;  /* 0x000000bd0bbe7210 */ /* 0x020fc60007f1e0ff */
[----:B------:R-:W-:Y:S01]  /*4470*/  IMAD.X R189, R13, 0x1, R235, P1 ;  /* 0x000000010dbd7824 */ /* 0x000fe200008e06eb */
[----:B------:R-:W-:Y:S01]  /*4480*/  ISETP.GT.AND P3, PT, R0, 0x15, PT ;  /* 0x000000150000780c */ /* 0x000fe20003f64270 */
[----:B------:R-:W2:Y:S04]  /*4490*/  LDL R238, [R1+0xc8] ;  /* 0x0000c80001ee7983 */ /* 0x000ea80000100800 */
[----:B------:R4:W5:Y:S01]  /*44a0*/  @P2 LDG.E.U8 R157, desc[UR14][R188.64] ;  /* 0x0000000ebc9d2981 */ /* 0x000962000c1e1100 */
[----:B------:R-:W-:-:S03]  /*44b0*/  PRMT R197, RZ, 0x7610, R197 ;  /* 0x00007610ffc57816 */ /* 0x000fc600000000c5 */
[----:B------:R-:W5:Y:S04]  /*44c0*/  LDL R235, [R1+0xd4] ;  /* 0x0000d40001eb7983 */ /* 0x000f680000100800 */
[----:B------:R-:W2:Y:S01]  /*44d0*/  LDL R189, [R1+0xc0] ;  /* 0x0000c00001bd7983 */ /* 0x000ea20000100800 */
[----:B----4-:R-:W-:-:S03]  /*44e0*/  IADD3 R188, P1, R11, R193, RZ ;  /* 0x000000c10bbc7210 */ /* 0x010fc60007f3e0ff */
[----:B------:R-:W4:Y:S01]  /*44f0*/  LDL R193, [R1+0xd0] ;  /* 0x0000d00001c17983 */ /* 0x000f220000100800 */
[----:B------:R-:W-:Y:S01]  /*4500*/  PRMT R166, RZ, 0x7610, R166 ;  /* 0x00007610ffa67816 */ /* 0x000fe200000000a6 */
[----:B---3--:R-:W-:-:S05]  /*4510*/  IMAD.X R191, R13, 0x1, R191, P0 ;  /* 0x000000010dbf7824 */ /* 0x008fca00000e06bf */
[----:B------:R0:W3:Y:S01]  /*4520*/  @P2 LDG.E.U8 R166, desc[UR14][R190.64] ;  /* 0x0000000ebea62981 */ /* 0x0000e2000c1e1100 */
[----:B--2---:R-:W-:-:S05]  /*4530*/  IMAD.X R189, R13, 0x1, R189, P1 ;  /* 0x000000010dbd7824 */ /* 0x004fca00008e06bd */
[----:B------:R5:W2:Y:S04]  /*4540*/  @P3 LDG.E.U8 R197, desc[UR14][R188.64] ;  /* 0x0000000ebcc53981 */ /* 0x000aa8000c1e1100 */
[----:B------:R-:W4:Y:S01]  /*4550*/  LDL R189, [R1+0xdc] ;  /* 0x0000dc0001bd7983 */ /* 0x000f220000100800 */
[----:B0-----:R-:W-:Y:S02]  /*4560*/  IADD3 R190, P0, R11, R192, RZ ;  /* 0x000000c00bbe7210 */ /* 0x001fe40007f1e0ff */
[----:B------:R-:W-:Y:S01]  /*4570*/  PRMT R196, RZ, 0x7610, R196 ;  /* 0x00007610ffc47816 */ /* 0x000fe200000000c4 */
[----:B------:R-:W3:Y:S02]  /*4580*/  LDL R192, [R1+0xe4] ;  /* 0x0000e40001c07983 */ /* 0x000ee40000100800 */
[----:B------:R-:W-:Y:S01]  /*4590*/  IMAD.X R191, R13, 0x1, R238, P0 ;  /* 0x000000010dbf7824 */ /* 0x000fe200000e06ee */
[C---:B-----5:R-:W-:Y:S01]  /*45a0*/  IADD3 R188, P1, R11.reuse, R235, RZ ;  /* 0x000000eb0bbc7210 */ /* 0x060fe20007f3e0ff */
[----:B------:R-:W5:Y:S04]  /*45b0*/  LDL R238, [R1+0xec] ;  /* 0x0000ec0001ee7983 */ /* 0x000f680000100800 */
[----:B------:R4:W2:Y:S04]  /*45c0*/  @P3 LDG.E.U8 R196, desc[UR14][R190.64] ;  /* 0x0000000ebec43981 */ /* 0x0008a8000c1e1100 */
[----:B------:R-:W2:Y:S04]  /*45d0*/  LDL R235, [R1+0xe8] ;  /* 0x0000e80001eb7983 */ /* 0x000ea80000100800 */
[----:B------:R-:W5:Y:S01]  /*45e0*/  LDL R191, [R1+0xd8] ;  /* 0x0000d80001bf7983 */ /* 0x000f620000100800 */
[----:B----4-:R-:W-:Y:S01]  /*45f0*/  IADD3 R190, P2, R11, R189, RZ ;  /* 0x000000bd0bbe7210 */ /* 0x010fe20007f5e0ff */
[----:B------:R-:W-:-:S02]  /*4600*/  IMAD.X R189, R13, 0x1, R193, P1 ;  /* 0x000000010dbd7824 */ /* 0x000fc400008e06c1 */
[----:B------:R-:W4:Y:S01]  /*4610*/  LDL R193, [R1+0xe0] ;  /* 0x0000e00001c17983 */ /* 0x000f220000100800 */
[C---:B------:R-:W-:Y:S02]  /*4620*/  ISETP.GT.AND P4, PT, R0.reuse, 0x16, PT ;  /* 0x000000160000780c */ /* 0x040fe40003f84270 */
[----:B------:R-:W-:Y:S02]  /*4630*/  ISETP.GT.AND P0, PT, R0, 0x17, PT ;  /* 0x000000170000780c */ /* 0x000fe40003f04270 */
[----:B------:R-:W-:Y:S02]  /*4640*/  PRMT R199, RZ, 0x7610, R199 ;  /* 0x00007610ffc77816 */ /* 0x000fe400000000c7 */
[----:B---3--:R-:W-:Y:S02]  /*4650*/  IADD3 R192, P1, R11, R192, RZ ;  /* 0x000000c00bc07210 */ /* 0x008fe40007f3e0ff */
[----:B------:R-:W-:Y:S02]  /*4660*/  PRMT R198, RZ, 0x7610, R198 ;  /* 0x00007610ffc67816 */ /* 0x000fe400000000c6 */
[----:B------:R-:W-:-:S03]  /*4670*/  PRMT R200, RZ, 0x7610, R200 ;  /* 0x00007610ffc87816 */ /* 0x000fc600000000c8 */
[----:B------:R0:W3:Y:S01]  /*4680*/  @P4 LDG.E.U8 R199, desc[UR14][R188.64] ;  /* 0x0000000ebcc74981 */ /* 0x0000e2000c1e1100 */
[----:B-----5:R-:W-:-:S05]  /*4690*/  IMAD.X R191, R13, 0x1, R191, P2 ;  /* 0x000000010dbf7824 */ /* 0x020fca00010e06bf */
[----:B------:R-:W5:Y:S04]  /*46a0*/  @P4 LDG.E.U8 R198, desc[UR14][R190.64] ;  /* 0x0000000ebec64981 */ /* 0x000f68000c1e1100 */
[----:B------:R-:W3:Y:S01]  /*46b0*/  LDL R191, [R1+0xf4] ;  /* 0x0000f40001bf7983 */ /* 0x000ee20000100800 */
[----:B----4-:R-:W-:Y:S01]  /*46c0*/  IMAD.X R193, R13, 0x1, R193, P1 ;  /* 0x000000010dc17824 */ /* 0x010fe200008e06c1 */
[----:B0-----:R-:W-:Y:S02]  /*46d0*/  IADD3 R188, P1, R11, R238, RZ ;  /* 0x000000ee0bbc7210 */ /* 0x001fe40007f3e0ff */
[----:B------:R-:W-:Y:S01]  /*46e0*/  ISETP.GT.AND P2, PT, R0, 0x18, PT ;  /* 0x000000180000780c */ /* 0x000fe20003f44270 */
[----:B------:R-:W4:Y:S02]  /*46f0*/  LDL R238, [R1+0x10c] ;  /* 0x00010c0001ee7983 */ /* 0x000f240000100800 */
[----:B--2---:R-:W-:-:S02]  /*4700*/  IMAD.X R189, R13, 0x1, R235, P1 ;  /* 0x000000010dbd7824 */ /* 0x004fc400008e06eb */
[----:B------:R0:W2:Y:S04]  /*4710*/  @P0 LDG.E.U8 R200, desc[UR14][R192.64] ;  /* 0x0000000ec0c80981 */ /* 0x0000a8000c1e1100 */
[----:B------:R-:W5:Y:S01]  /*4720*/  LDL R235, [R1+0x108] ;  /* 0x0001080001eb7983 */ /* 0x000f620000100800 */
[----:B0-----:R-:W-:-:S06]  /*4730*/  PRMT R192, RZ, 0x7610, R192 ;  /* 0x00007610ffc07816 */ /* 0x001fcc00000000c0 */
[----:B------:R0:W2:Y:S04]  /*4740*/  @P0 LDG.E.U8 R192, desc[UR14][R188.64] ;  /* 0x0000000ebcc00981 */ /* 0x0000a8000c1e1100 */
[----:B------:R-:W0:Y:S01]  /*4750*/  LDL R189, [R1+0xfc] ;  /* 0x0000fc0001bd7983 */ /* 0x000e220000100800 */
[----:B---3--:R-:W-:-:S03]  /*4760*/  IADD3 R190, P1, R11, R191, RZ ;  /* 0x000000bf0bbe7210 */ /* 0x008fc60007f3e0ff */
[----:B------:R-:W3:Y:S01]  /*4770*/  LDL R191, [R1+0xf0] ;  /* 0x0000f00001bf7983 */ /* 0x000ee20000100800 */
[----:B------:R-:W-:Y:S02]  /*4780*/  PRMT R193, RZ, 0x7610, R193 ;  /* 0x00007610ffc17816 */ /* 0x000fe400000000c1 */
[----:B0-----:R-:W-:Y:S02]  /*4790*/  IADD3 R188, P0, R11, R189, RZ ;  /* 0x000000bd0bbc7210 */ /* 0x001fe40007f1e0ff */
[----:B------:R-:W4:Y:S01]  /*47a0*/  LDL R189, [R1+0xf8] ;  /* 0x0000f80001bd7983 */ /* 0x000f220000100800 */
[----:B---3--:R-:W-:-:S05]  /*47b0*/  IMAD.X R191, R13, 0x1, R191, P1 ;  /* 0x000000010dbf7824 */ /* 0x008fca00008e06bf */
[----:B------:R0:W3:Y:S02]  /*47c0*/  @P2 LDG.E.U8 R193, desc[UR14][R190.64] ;  /* 0x0000000ebec12981 */ /* 0x0000e4000c1e1100 */
[----:B0-----:R-:W-:Y:S01]  /*47d0*/  PRMT R190, RZ, 0x7610, R190 ;  /* 0x00007610ffbe7816 */ /* 0x001fe200000000be */
[----:B----4-:R-:W-:-:S05]  /*47e0*/  IMAD.X R189, R13, 0x1, R189, P0 ;  /* 0x000000010dbd7824 */ /* 0x010fca00000e06bd */
[----:B------:R0:W4:Y:S04]  /*47f0*/  @P2 LDG.E.U8 R190, desc[UR14][R188.64] ;  /* 0x0000000ebcbe2981 */ /* 0x000128000c1e1100 */
[----:B------:R-:W0:Y:S01]  /*4800*/  LDL R189, [R1+0x104] ;  /* 0x0001040001bd7983 */ /* 0x000e220000100800 */
[----:B------:R-:W-:Y:S02]  /*4810*/  ISETP.GT.AND P1, PT, R0, 0x19, PT ;  /* 0x000000190000780c */ /* 0x000fe40003f24270 */
[----:B0-----:R-:W-:Y:S02]  /*4820*/  IADD3 R188, P0, R11, R189, RZ ;  /* 0x000000bd0bbc7210 */ /* 0x001fe40007f1e0ff */
[----:B------:R-:W5:Y:S01]  /*4830*/  LDL R189, [R1+0x100] ;  /* 0x0001000001bd7983 */ /* 0x000f620000100800 */
[----:B------:R-:W-:-:S02]  /*4840*/  PRMT R191, RZ, 0x7610, R191 ;  /* 0x00007610ffbf7816 */ /* 0x000fc400000000bf */
[----:B------:R-:W-:Y:S01]  /*4850*/  PRMT R201, RZ, 0x7610, R201 ;  /* 0x00007610ffc97816 */ /* 0x000fe200000000c9 */
[----:B-----5:R-:W-:-:S05]  /*4860*/  IMAD.X R189, R13, 0x1, R189, P0 ;  /* 0x000000010dbd7824 */ /* 0x020fca00000e06bd */
[----:B------:R0:W5:Y:S02]  /*4870*/  @P1 LDG.E.U8 R191, desc[UR14][R188.64] ;  /* 0x0000000ebcbf1981 */ /* 0x000164000c1e1100 */
[----:B0-----:R-:W-:Y:S02]  /*4880*/  IADD3 R188, P0, R11, R238, RZ ;  /* 0x000000ee0bbc7210 */ /* 0x001fe40007f1e0ff */
[----:B------:R-:W-:Y:S01]  /*4890*/  PRMT R202, RZ, 0x7610, R202 ;  /* 0x00007610ffca7816 */ /* 0x000fe200000000ca */
[----:B------:R-:W2:Y:S02]  /*48a0*/  LDL R238, [R1+0x12c] ;  /* 0x00012c0001ee7983 */ /* 0x000ea40000100800 */
[----:B------:R-:W-:Y:S01]  /*48b0*/  IMAD.X R189, R13, 0x1, R235, P0 ;  /* 0x000000010dbd7824 */ /* 0x000fe200000e06eb */
[----:B------:R-:W-:Y:S01]  /*48c0*/  PRMT R203, RZ, 0x7610, R203 ;  /* 0x00007610ffcb7816 */ /* 0x000fe200000000cb */
[----:B------:R-:W3:Y:S04]  /*48d0*/  LDL R235, [R1+0x128] ;  /* 0x0001280001eb7983 */ /* 0x000ee80000100800 */
[----:B------:R0:W4:Y:S04]  /*48e0*/  @P1 LDG.E.U8 R201, desc[UR14][R188.64] ;  /* 0x0000000ebcc91981 */ /* 0x000128000c1e1100 */
[----:B------:R-:W0:Y:S01]  /*48f0*/  LDL R189, [R1+0x114] ;  /* 0x0001140001bd7983 */ /* 0x000e220000100800 */
[----:B------:R-:W-:-:S02]  /*4900*/  ISETP.GT.AND P1, PT, R0, 0x1a, PT ;  /* 0x0000001a0000780c */ /* 0x000fc40003f24270 */
[----:B0-----:R-:W-:Y:S02]  /*4910*/  IADD3 R188, P0, R11, R189, RZ ;  /* 0x000000bd0bbc7210 */ /* 0x001fe40007f1e0ff */
[----:B------:R-:W5:Y:S03]  /*4920*/  LDL R189, [R1+0x110] ;  /* 0x0001100001bd7983 */ /* 0x000f660000100800 */
[----:B-----5:R-:W-:-:S06]  /*4930*/  IMAD.X R189, R13, 0x1, R189, P0 ;  /* 0x000000010dbd7824 */ /* 0x020fcc00000e06bd */
[----:B------:R0:W5:Y:S04]  /*4940*/  @P1 LDG.E.U8 R202, desc[UR14][R188.64] ;  /* 0x0000000ebcca1981 */ /* 0x000168000c1e1100 */
[----:B------:R-:W0:Y:S02]  /*4950*/  LDL R189, [R1+0x11c] ;  /* 0x00011c0001bd7983 */ /* 0x000e240000100800 */
[----:B0-----:R-:W-:Y:S02]  /*4960*/  IADD3 R188, P0, R11, R189, RZ ;  /* 0x000000bd0bbc7210 */ /* 0x001fe40007f1e0ff */
[----:B------:R-:W2:Y:S03]  /*4970*/  LDL R189, [R1+0x118] ;  /* 0x0001180001bd7983 */ /* 0x000ea60000100800 */
[----:B--2---:R-:W-:-:S05]  /*4980*/  IMAD.X R189, R13, 0x1, R189, P0 ;  /* 0x000000010dbd7824 */ /* 0x004fca00000e06bd */
[----:B------:R0:W2:Y:S04]  /*4990*/  @P1 LDG.E.U8 R203, desc[UR14][R188.64] ;  /* 0x0000000ebccb1981 */ /* 0x0000a8000c1e1100 */
[----:B------:R-:W0:Y:S01]  /*49a0*/  LDL R189, [R1+0x124] ;  /* 0x0001240001bd7983 */ /* 0x000e220000100800 */
[----:B------:R-:W-:Y:S02]  /*49b0*/  ISETP.GT.AND P1, PT, R0, 0x1b, PT ;  /* 0x0000001b0000780c */ /* 0x000fe40003f24270 */
[----:B0-----:R-:W-:Y:S02]  /*49c0*/  IADD3 R188, P0, R11, R189, RZ ;  /* 0x000000bd0bbc7210 */ /* 0x001fe40007f1e0ff */
[----:B------:R-:W3:Y:S01]  /*49d0*/  LDL R189, [R1+0x120] ;  /* 0x0001200001bd7983 */ /* 0x000ee20000100800 */
[----:B------:R-:W-:-:S02]  /*49e0*/  PRMT R204, RZ, 0x7610, R204 ;  /* 0x00007610ffcc7816 */ /* 0x000fc400000000cc */
[----:B------:R-:W-:Y:S01]  /*49f0*/  PRMT R205, RZ, 0x7610, R205 ;  /* 0x00007610ffcd7816 */ /* 0x000fe200000000cd */
[----:B---3--:R-:W-:-:S05]  /*4a00*/  IMAD.X R189, R13, 0x1, R189, P0 ;  /* 0x000000010dbd7824 */ /* 0x008fca00000e06bd */
[----:B------:R0:W3:Y:S02]  /*4a10*/  @P1 LDG.E.U8 R204, desc[UR14][R188.64] ;  /* 0x0000000ebccc1981 */ /* 0x0000e4000c1e1100 */
[----:B0-----:R-:W-:Y:S02]  /*4a20*/  IADD3 R188, P0, R11, R238, RZ ;  /* 0x000000ee0bbc7210 */ /* 0x001fe40007f1e0ff */
[----:B------:R-:W-:Y:S01]  /*4a30*/  PRMT R206, RZ, 0x7610, R206 ;  /* 0x00007610ffce7816 */ /* 0x000fe200000000ce */
[----:B------:R-:W4:Y:S02]  /*4a40*/  LDL R238, [R1+0x14c] ;  /* 0x00014c0001ee7983 */ /* 0x000f240000100800 */
[----:B------:R-:W-:Y:S01]  /*4a50*/  IMAD.X R189, R13, 0x1, R235, P0 ;  /* 0x000000010dbd7824 */ /* 0x000fe200000e06eb */
[----:B------:R-:W-:Y:S01]  /*4a60*/  PRMT R207, RZ, 0x7610, R207 ;  /* 0x00007610ffcf7816 */ /* 0x000fe200000000cf */
[----:B------:R-:W5:Y:S04]  /*4a70*/  LDL R235, [R1+0x148] ;  /* 0x0001480001eb7983 */ /* 0x000f680000100800 */
[----:B------:R0:W2:Y:S04]  /*4a80*/  @P1 LDG.E.U8 R205, desc[UR14][R188.64] ;  /* 0x0000000ebccd1981 */ /* 0x0000a8000c1e1100 */
[----:B------:R-:W0:Y:S01]  /*4a90*/  LDL R189, [R1+0x134] ;  /* 0x0001340001bd7983 */ /* 0x000e220000100800 */
[----:B------:R-:W-:-:S02]  /*4aa0*/  ISETP.GT.AND P1, PT, R0, 0x1c, PT ;  /* 0x0000001c0000780c */ /* 0x000fc40003f24270 */
[----:B0-----:R-:W-:Y:S02]  /*4ab0*/  IADD3 R188, P0, R11, R189, RZ ;  /* 0x000000bd0bbc7210 */ /* 0x001fe40007f1e0ff */
[----:B------:R-:W3:Y:S03]  /*4ac0*/  LDL R189, [R1+0x130] ;  /* 0x0001300001bd7983 */ /* 0x000ee60000100800 */
[----:B---3--:R-:W-:-:S06]  /*4ad0*/  IMAD.X R189, R13, 0x1, R189, P0 ;  /* 0x000000010dbd7824 */ /* 0x008fcc00000e06bd */
[----:B------:R0:W3:Y:S04]  /*4ae0*/  @P1 LDG.E.U8 R206, desc[UR14][R188.64] ;  /* 0x0000000ebcce1981 */ /* 0x0000e8000c1e1100 */
[----:B------:R-:W0:Y:S02]  /*4af0*/  LDL R189, [R1+0x13c] ;  /* 0x00013c0001bd7983 */ /* 0x000e240000100800 */
[----:B0-----:R-:W-:Y:S02]  /*4b00*/  IADD3 R188, P0, R11, R189, RZ ;  /* 0x000000bd0bbc7210 */ /* 0x001fe40007f1e0ff */
[----:B------:R-:W4:Y:S03]  /*4b10*/  LDL R189, [R1+0x138] ;  /* 0x0001380001bd7983 */ /* 0x000f260000100800 */
        /* <DEDUP_REMOVED lines=33> */
[----:B------:R-:W-:Y:S02]  /*4d30*/  PRMT R213, RZ, 0x7610, R213 ;  /* 0x00007610ffd57816 */ /* 0x000fe400000000d5 */
[----:B------:R-:W-:Y:S02]  /*4d40*/  PRMT R214, RZ, 0x7610, R214 ;  /* 0x00007610ffd67816 */ /* 0x000fe400000000d6 */
[----:B------:R-:W-:Y:S02]  /*4d50*/  PRMT R215, RZ, 0x7610, R215 ;  /* 0x00007610ffd77816 */ /* 0x000fe400000000d7 */
[----:B------:R-:W-:Y:S02]  /*4d60*/  PRMT R216, RZ, 0x7610, R216 ;  /* 0x00007610ffd87816 */ /* 0x000fe400000000d8 */
[----:B------:R-:W-:Y:S02]  /*4d70*/  PRMT R217, RZ, 0x7610, R217 ;  /* 0x00007610ffd97816 */ /* 0x000fe400000000d9 */
[----:B------:R-:W-:-:S02]  /*4d80*/  PRMT R218, RZ, 0x7610, R218 ;  /* 0x00007610ffda7816 */ /* 0x000fc400000000da */
[----:B------:R-:W-:Y:S02]  /*4d90*/  PRMT R219, RZ, 0x7610, R219 ;  /* 0x00007610ffdb7816 */ /* 0x000fe400000000db */
[----:B------:R-:W-:Y:S02]  /*4da0*/  PRMT R220, RZ, 0x7610, R220 ;  /* 0x00007610ffdc7816 */ /* 0x000fe400000000dc */
[----:B------:R-:W-:Y:S02]  /*4db0*/  LOP3.LUT R195, R195, 0xffff, RZ, 0xc0, !PT ;  /* 0x0000ffffc3c37812 */ /* 0x000fe400078ec0ff */
[----:B------:R-:W-:Y:S02]  /*4dc0*/  LOP3.LUT R194, R194, 0xffff, RZ, 0xc0, !PT ;  /* 0x0000ffffc2c27812 */ /* 0x000fe400078ec0ff */
[----:B------:R-:W-:Y:S02]  /*4dd0*/  LOP3.LUT R187, R187, 0xffff, RZ, 0xc0, !PT ;  /* 0x0000ffffbbbb7812 */ /* 0x000fe400078ec0ff */
[----:B------:R-:W-:-:S02]  /*4de0*/  PRMT R195, R195, 0x3340, R194 ;  /* 0x00003340c3c37816 */ /* 0x000fc400000000c2 */
[----:B------:R-:W-:Y:S02]  /*4df0*/  LOP3.LUT R186, R186, 0xffff, RZ, 0xc0, !PT ;  /* 0x0000ffffbaba7812 */ /* 0x000fe400078ec0ff */
[----:B------:R-:W-:Y:S02]  /*4e00*/  PRMT R194, RZ, 0x7610, R194 ;  /* 0x00007610ffc27816 */ /* 0x000fe400000000c2 */
[----:B------:R-:W-:Y:S02]  /*4e10*/  LOP3.LUT R155, R155, 0xffff, RZ, 0xc0, !PT ;  /* 0x0000ffff9b9b7812 */ /* 0x000fe400078ec0ff */
[----:B------:R-:W-:Y:S02]  /*4e20*/  LOP3.LUT R175, R175, 0xffff, RZ, 0xc0, !PT ;  /* 0x0000ffffafaf7812 */ /* 0x000fe400078ec0ff */
[----:B------:R-:W-:Y:S02]  /*4e30*/  LOP3.LUT R21, R21, 0xffff, RZ, 0xc0, !PT ;  /* 0x0000ffff15157812 */ /* 0x000fe400078ec0ff */
[----:B------:R-:W-:-:S02]  /*4e40*/  LOP3.LUT R158, R158, 0xffff, RZ, 0xc0, !PT ;  /* 0x0000ffff9e9e7812 */ /* 0x000fc400078ec0ff */
[----:B------:R-:W-:Y:S02]  /*4e50*/  LOP3.LUT R154, R154, 0xffff, RZ, 0xc0, !PT ;  /* 0x0000ffff9a9a7812 */ /* 0x000fe400078ec0ff */
[----:B------:R-:W-:Y:S02]  /*4e60*/  PRMT R21, R21, 0x3340, R158 ;  /* 0x0000334015157816 */ /* 0x000fe4000000009e */
[----:B------:R-:W-:Y:S02]  /*4e70*/  LOP3.LUT R158, R163, 0xffff, RZ, 0xc0, !PT ;  /* 0x0000ffffa39e7812 */ /* 0x000fe400078ec0ff */
[----:B------:R-:W-:Y:S02]  /*4e80*/  SHF.R.S32.HI R163, RZ, 0x1f, R3 ;  /* 0x0000001fffa37819 */ /* 0x000fe40000011403 */
[----:B------:R-:W-:Y:S02]  /*4e90*/  PRMT R158, R154, 0x3340, R158 ;  /* 0x000033409a9e7816 */ /* 0x000fe4000000009e */
[----:B------:R-:W-:-:S02]  /*4ea0*/  LOP3.LUT R22, R22, 0xffff, RZ, 0xc0, !PT ;  /* 0x0000ffff16167812 */ /* 0x000fc400078ec0ff */
[----:B------:R-:W-:Y:S02]  /*4eb0*/  LOP3.LUT R153, R153, 0xffff, RZ, 0xc0, !PT ;  /* 0x0000ffff99997812 */ /* 0x000fe400078ec0ff */
[----:B------:R-:W-:-:S04]  /*4ec0*/  LOP3.LUT R173, R173, 0xffff, RZ, 0xc0, !PT ;  /* 0x0000ffffadad7812 */ /* 0x000fc800078ec0ff */
[--C-:B------:R-:W-:Y:S02]  /*4ed0*/  PRMT R153, R153, 0x3340, R173.reuse ;  /* 0x0000334099997816 */ /* 0x100fe400000000ad */
[----:B------:R-:W-:Y:S02]  /*4ee0*/  PRMT R173, RZ, 0x7610, R173 ;  /* 0x00007610ffad7816 */ /* 0x000fe400000000ad */
[----:B------:R-:W-:Y:S01]  /*4ef0*/  LOP3.LUT R23, R23, 0xffff, RZ, 0xc0, !PT ;  /* 0x0000ffff17177812 */ /* 0x000fe200078ec0ff */
[----:B---3--:R-:W-:-:S05]  /*4f00*/  IMAD.X R189, R13, 0x1, R189, P0 ;  /* 0x000000010dbd7824 */ /* 0x008fca00000e06bd */
[----:B------:R0:W3:Y:S02]  /*4f10*/  @P1 LDG.E.U8 R212, desc[UR14][R188.64] ;  /* 0x0000000ebcd41981 */ /* 0x0000e4000c1e1100 */
[----:B0-----:R-:W-:-:S05]  /*4f20*/  IADD3 R188, P0, R11, R238, RZ ;  /* 0x000000ee0bbc7210 */ /* 0x001fca0007f1e0ff */
[----:B------:R-:W-:-:S05]  /*4f30*/  IMAD.X R189, R13, 0x1, R235, P0 ;  /* 0x000000010dbd7824 */ /* 0x000fca00000e06eb */
[----:B------:R0:W2:Y:S01]  /*4f40*/  @P1 LDG.E.U8 R213, desc[UR14][R188.64] ;  /* 0x0000000ebcd51981 */ /* 0x0000a2000c1e1100 */
[----:B------:R-:W-:Y:S02]  /*4f50*/  ISETP.GE.AND P0, PT, R14, R0, PT ;  /* 0x000000000e00720c */ /* 0x000fe40003f06270 */
[----:B------:R-:W-:Y:S02]  /*4f60*/  SHF.R.S32.HI R238, RZ, 0x1f, R3 ;  /* 0x0000001fffee7819 */ /* 0x000fe40000011403 */
[----:B0-----:R-:W-:-:S04]  /*4f70*/  IADD3 R188, P1, R3, UR49, RZ ;  /* 0x0000003103bc7c10 */ /* 0x001fc8000ff3e0ff */
[----:B------:R-:W-:Y:S01]  /*4f80*/  IADD3.X R189, R238, UR35, RZ, P1, !PT ;  /* 0x00000023eebd7c10 */ /* 0x000fe20008ffe4ff */
[----:B------:R-:W-:Y:S06]  /*4f90*/  BAR.SYNC.DEFER_BLOCKING 0x0 ;  /* 0x0000000000007b1d */ /* 0x000fec0000010000 */
[----:B------:R0:W2:Y:S02]  /*4fa0*/  @!P0 LDG.E.U8 R214, desc[UR14][R188.64] ;  /* 0x0000000ebcd68981 */ /* 0x0000a4000c1e1100 */
[----:B0-----:R-:W-:-:S04]  /*4fb0*/  IADD3 R188, P1, R3, UR48, RZ ;  /* 0x0000003003bc7c10 */ /* 0x001fc8000ff3e0ff */
[----:B------:R-:W-:-:S05]  /*4fc0*/  IADD3.X R189, R238, UR34, RZ, P1, !PT ;  /* 0x00000022eebd7c10 */ /* 0x000fca0008ffe4ff */
        /* <DEDUP_REMOVED lines=15> */
[----:B------:R0:W2:Y:S01]  /*50c0*/  @!P0 LDG.E.U8 R220, desc[UR14][R188.64] ;  /* 0x0000000ebcdc8981 */ /* 0x0000a2000c1e1100 */
[----:B------:R-:W-:Y:S02]  /*50d0*/  PRMT R235, R187, 0x3340, R186 ;  /* 0x00003340bbeb7816 */ /* 0x000fe400000000ba */
[----:B0-----:R-:W-:-:S04]  /*50e0*/  IADD3 R188, P1, R3, UR42, RZ ;  /* 0x0000002a03bc7c10 */ /* 0x001fc8000ff3e0ff */
[----:B------:R-:W-:Y:S02]  /*50f0*/  IADD3.X R189, R238, UR28, RZ, P1, !PT ;  /* 0x0000001ceebd7c10 */ /* 0x000fe40008ffe4ff */
[----:B------:R-:W-:-:S03]  /*5100*/  IADD3 R186, P1, R3, UR41, RZ ;  /* 0x0000002903ba7c10 */ /* 0x000fc6000ff3e0ff */
[----:B------:R0:W2:Y:S01]  /*5110*/  @!P0 LDG.E.U8 R194, desc[UR14][R188.64] ;  /* 0x0000000ebcc28981 */ /* 0x0000a2000c1e1100 */
[----:B------:R-:W-:Y:S02]  /*5120*/  IADD3.X R187, R238, UR27, RZ, P1, !PT ;  /* 0x0000001beebb7c10 */ /* 0x000fe40008ffe4ff */
[----:B------:R-:W-:Y:S02]  /*5130*/  PRMT R238, R155, 0x3340, R175 ;  /* 0x000033409bee7816 */ /* 0x000fe400000000af */
[----:B0-----:R-:W-:Y:S02]  /*5140*/  PRMT R188, RZ, 0x7610, R188 ;  /* 0x00007610ffbc7816 */ /* 0x001fe400000000bc */
[----:B------:R-:W-:-:S04]  /*5150*/  SHF.R.S32.HI R155, RZ, 0x1f, R3 ;  /* 0x0000001fff9b7819 */ /* 0x000fc80000011403 */
[----:B------:R0:W2:Y:S01]  /*5160*/  @!P0 LDG.E.U8 R188, desc[UR14][R186.64] ;  /* 0x0000000ebabc8981 */ /* 0x0000a2000c1e1100 */
[----:B------:R-:W-:Y:S02]  /*5170*/  PRMT R175, RZ, 0x7610, R175 ;  /* 0x00007610ffaf7816 */ /* 0x000fe400000000af */
[----:B0-----:R-:W-:-:S04]  /*5180*/  IADD3 R186, P1, R3, UR40, RZ ;  /* 0x0000002803ba7c10 */ /* 0x001fc8000ff3e0ff */
[----:B------:R-:W-:-:S05]  /*5190*/  IADD3.X R187, R155, UR26, RZ, P1, !PT ;  /* 0x0000001a9bbb7c10 */ /* 0x000fca0008ffe4ff */
[----:B------:R0:W2:Y:S01]  /*51a0*/  @!P0 LDG.E.U8 R175, desc[UR14][R186.64] ;  /* 0x0000000ebaaf8981 */ /* 0x0000a2000c1e1100 */
[----:B------:R-:W-:Y:S02]  /*51b0*/  PRMT R189, RZ, 0x7610, R189 ;  /* 0x00007610ffbd7816 */ /* 0x000fe400000000bd */
[----:B0-----:R-:W-:-:S04]  /*51c0*/  IADD3 R186, P1, R3, UR39, RZ ;  /* 0x0000002703ba7c10 */ /* 0x001fc8000ff3e0ff */
[----:B------:R-:W-:Y:S02]  /*51d0*/  IADD3.X R187, R155, UR25, RZ, P1, !PT ;  /* 0x000000199bbb7c10 */ /* 0x000fe40008ffe4ff */
[----:B------:R-:W-:-:S03]  /*51e0*/  IADD3 R154, P1, R3, UR38, RZ ;  /* 0x00000026039a7c10 */ /* 0x000fc6000ff3e0ff */
[----:B------:R0:W2:Y:S01]  /*51f0*/  @!P0 LDG.E.U8 R189, desc[UR14][R186.64] ;  /* 0x0000000ebabd8981 */ /* 0x0000a2000c1e1100 */
[----:B------:R-:W-:Y:S02]  /*5200*/  IADD3.X R155, R163, UR24, RZ, P1, !PT ;  /* 0x00000018a39b7c10 */ /* 0x000fe40008ffe4ff */
[----:B------:R-:W-:Y:S02]  /*5210*/  LOP3.LUT R163, R174, 0xffff, RZ, 0xc0, !PT ;  /* 0x0000ffffaea37812 */ /* 0x000fe400078ec0ff */
[----:B0-----:R-:W-:Y:S02]  /*5220*/  PRMT R186, RZ, 0x7610, R186 ;  /* 0x00007610ffba7816 */ /* 0x001fe400000000ba */
[----:B------:R-:W-:Y:S02]  /*5230*/  PRMT R163, R22, 0x3340, R163 ;  /* 0x0000334016a37816 */ /* 0x000fe400000000a3 */
[----:B------:R-:W-:Y:S02]  /*5240*/  SHF.R.S32.HI R22, RZ, 0x1f, R3 ;  /* 0x0000001fff167819 */ /* 0x000fe40000011403 */
[----:B------:R0:W2:Y:S01]  /*5250*/  @!P0 LDG.E.U8 R186, desc[UR14][R154.64] ;  /* 0x0000000e9aba8981 */ /* 0x0000a2000c1e1100 */
[----:B------:R-:W-:-:S02]  /*5260*/  PRMT R174, RZ, 0x7610, R174 ;  /* 0x00007610ffae7816 */ /* 0x000fc400000000ae */
[----:B0-----:R-:W-:-:S04]  /*5270*/  IADD3 R154, P1, R3, UR37, RZ ;  /* 0x00000025039a7c10 */ /* 0x001fc8000ff3e0ff */
[----:B------:R-:W-:-:S05]  /*5280*/  IADD3.X R155, R22, UR51, RZ, P1, !PT ;  /* 0x00000033169b7c10 */ /* 0x000fca0008ffe4ff */
[----:B------:R0:W2:Y:S02]  /*5290*/  @!P0 LDG.E.U8 R174, desc[UR14][R154.64] ;  /* 0x0000000e9aae8981 */ /* 0x0000a4000c1e1100 */
[----:B0-----:R-:W-:-:S05]  /*52a0*/  IADD3 R154, P1, R3, R15, RZ ;  /* 0x0000000f039a7210 */ /* 0x001fca0007f3e0ff */
[----:B------:R-:W-:Y:S01]  /*52b0*/  IMAD.X R155, R22, 0x1, R2, P1 ;  /* 0x00000001169b7824 */ /* 0x000fe200008e0602 */
[----:B------:R-:W-:-:S04]  /*52c0*/  IADD3 R22, P1, R3, R10, RZ ;  /* 0x0000000a03167210 */ /* 0x000fc80007f3e0ff */
[----:B------:R0:W2:Y:S01]  /*52d0*/  @!P0 LDG.E.U8 R173, desc[UR14][R154.64] ;  /* 0x0000000e9aad8981 */ /* 0x0000a2000c1e1100 */
[----:B------:R-:W-:Y:S02]  /*52e0*/  PRMT R187, RZ, 0x7610, R187 ;  /* 0x00007610ffbb7816 */ /* 0x000fe400000000bb */
[----:B0-----:R-:W-:Y:S02]  /*52f0*/  LOP3.LUT R154, R159, 0xffff, RZ, 0xc0, !PT ;  /* 0x0000ffff9f9a7812 */ /* 0x001fe400078ec0ff */
[----:B------:R-:W-:Y:S02]  /*5300*/  SHF.R.S32.HI R159, RZ, 0x1f, R3 ;  /* 0x0000001fff9f7819 */ /* 0x000fe40000011403 */
[----:B------:R-:W-:-:S03]  /*5310*/  PRMT R154, R23, 0x3340, R154 ;  /* 0x00003340179a7816 */ /* 0x000fc6000000009a */
[----:B------:R-:W-:Y:S01]  /*5320*/  IMAD.X R23, R159, 0x1, R12, P1 ;  /* 0x000000019f177824 */ /* 0x000fe200008e060c */
[----:B------:R-:W-:-:S04]  /*5330*/  LOP3.LUT R155, R164, 0xffff, RZ, 0xc0, !PT ;  /* 0x0000ffffa49b7812 */ /* 0x000fc800078ec0ff */
[----:B------:R0:W2:Y:S01]  /*5340*/  @!P0 LDG.E.U8 R187, desc[UR14][R22.64] ;  /* 0x0000000e16bb8981 */ /* 0x0000a2000c1e1100 */
[----:B------:R-:W-:Y:S02]  /*5350*/  PRMT R164, RZ, 0x7610, R164 ;  /* 0x00007610ffa47816 */ /* 0x000fe400000000a4 */
[----:B0-----:R-:W-:-:S04]  /*5360*/  IADD3 R22, P1, R3, UR50, RZ ;  /* 0x0000003203167c10 */ /* 0x001fc8000ff3e0ff */
[----:B------:R-:W-:-:S05]  /*5370*/  IADD3.X R23, R159, UR36, RZ, P1, !PT ;  /* 0x000000249f177c10 */ /* 0x000fca0008ffe4ff */
[----:B------:R0:W2:Y:S01]  /*5380*/  @!P0 LDG.E.U8 R164, desc[UR14][R22.64] ;  /* 0x0000000e16a48981 */ /* 0x0000a2000c1e1100 */
[----:B------:R-:W-:Y:S02]  /*5390*/  LOP3.LUT R184, R184, 0xffff, RZ, 0xc0, !PT ;  /* 0x0000ffffb8b87812 */ /* 0x000fe400078ec0ff */
[----:B------:R-:W-:-:S04]  /*53a0*/  LOP3.LUT R160, R160, 0xffff, RZ, 0xc0, !PT ;  /* 0x0000ffffa0a07812 */ /* 0x000fc800078ec0ff */
[----:B------:R-:W-:Y:S02]  /*53b0*/  PRMT R160, R160, 0x3340, R184 ;  /* 0x00003340a0a07816 */ /* 0x000fe400000000b8 */
[----:B------:R-:W1:Y:S01]  /*53c0*/  S2R R184, SR_TID.X ;  /* 0x0000000000b87919 */ /* 0x000e620000002100 */
[----:B------:R-:W-:Y:S02]  /*53d0*/  LOP3.LUT R20, R20, 0xffff, RZ, 0xc0, !PT ;  /* 0x0000ffff14147812 */ /* 0x000fe400078ec0ff */
[----:B0-----:R-:W-:Y:S02]  /*53e0*/  LOP3.LUT R23, R172, 0xffff, RZ, 0xc0, !PT ;  /* 0x0000ffffac177812 */ /* 0x001fe400078ec0ff */
[----:B------:R-:W-:Y:S02]  /*53f0*/  LOP3.LUT R159, R165, 0xffff, RZ, 0xc0, !PT ;  /* 0x0000ffffa59f7812 */ /* 0x000fe400078ec0ff */
[----:B------:R-:W-:Y:S02]  /*5400*/  PRMT R23, R20, 0x3340, R23 ;  /* 0x0000334014177816 */ /* 0x000fe40000000017 */
[----:B------:R-:W-:-:S02]  /*5410*/  LOP3.LUT R168, R168, 0xffff, RZ, 0xc0, !PT ;  /* 0x0000ffffa8a87812 */ /* 0x000fc400078ec0ff */
[----:B------:R-:W-:Y:S02]  /*5420*/  LOP3.LUT R178, R178, 0xffff, RZ, 0xc0, !PT ;  /* 0x0000ffffb2b27812 */ /* 0x000fe400078ec0ff */
[----:B------:R-:W-:Y:S02]  /*5430*/  LOP3.LUT R165, R170, 0xffff, RZ, 0xc0, !PT ;  /* 0x0000ffffaaa57812 */ /* 0x000fe400078ec0ff */
[----:B------:R-:W-:Y:S02]  /*5440*/  LOP3.LUT R182, R182, 0xffff, RZ, 0xc0, !PT ;  /* 0x0000ffffb6b67812 */ /* 0x000fe400078ec0ff */
[----:B------:R-:W-:Y:S02]  /*5450*/  LOP3.LUT R20, R167, 0xffff, RZ, 0xc0, !PT ;  /* 0x0000ffffa7147812 */ /* 0x000fe400078ec0ff */
[----:B------:R-:W-:Y:S02]  /*5460*/  LOP3.LUT R177, R177, 0xffff, RZ, 0xc0, !PT ;  /* 0x0000ffffb1b17812 */ /* 0x000fe400078ec0ff */
        /* <DEDUP_REMOVED lines=11> */
[----:B------:R-:W-:Y:S02]  /*5520*/  PRMT R167, R168, 0x3340, R178 ;  /* 0x00003340a8a77816 */ /* 0x000fe400000000b2 */
[----:B------:R-:W-:-:S02]  /*5530*/  LOP3.LUT R183, R183, 0xffff, RZ, 0xc0, !PT ;  /* 0x0000ffffb7b77812 */ /* 0x000fc400078ec0ff */
[----:B------:R-:W-:Y:S02]  /*5540*/  PRMT R165, R165, 0x3340, R182 ;  /* 0x00003340a5a57816 */ /* 0x000fe400000000b6 */
[----:B------:R-:W-:Y:S02]  /*5550*/  PRMT R168, R20, 0x3340, R177 ;  /* 0x0000334014a87816 */ /* 0x000fe400000000b1 */
[----:B------:R-:W-:Y:S02]  /*5560*/  PRMT R169, R169, 0x3340, R181 ;  /* 0x00003340a9a97816 */ /* 0x000fe400000000b5 */
[----:B------:R-:W-:Y:S02]  /*5570*/  PRMT R161, R161, 0x3340, R180 ;  /* 0x00003340a1a17816 */ /* 0x000fe400000000b4 */
[----:B------:R-:W-:Y:S02]  /*5580*/  PRMT R156, R156, 0x3340, R179 ;  /* 0x000033409c9c7816 */ /* 0x000fe400000000b3 */
[----:B------:R-:W-:-:S02]  /*5590*/  LOP3.LUT R157, R157, 0xffff, RZ, 0xc0, !PT ;  /* 0x0000ffff9d9d7812 */ /* 0x000fc400078ec0ff */
[----:B------:R-:W-:Y:S02]  /*55a0*/  LOP3.LUT R197, R197, 0xffff, RZ, 0xc0, !PT ;  /* 0x0000ffffc5c57812 */ /* 0x000fe400078ec0ff */
[----:B------:R-:W-:Y:S02]  /*55b0*/  PRMT R162, R162, 0x3340, R176 ;  /* 0x00003340a2a27816 */ /* 0x000fe400000000b0 */
        /* <DEDUP_REMOVED lines=8> */
[----:B-----5:R-:W-:Y:S02]  /*5640*/  LOP3.LUT R182, R210, 0xffff, RZ, 0xc0, !PT ;  /* 0x0000ffffd2b67812 */ /* 0x020fe400078ec0ff */
[----:B---3--:R-:W-:-:S02]  /*5650*/  LOP3.LUT R212, R212, 0xffff, RZ, 0xc0, !PT ;  /* 0x0000ffffd4d47812 */ /* 0x008fc400078ec0ff */
        /* <DEDUP_REMOVED lines=8> */
[----:B----4-:R-:W-:Y:S02]  /*56e0*/  LOP3.LUT R180, R207, 0xffff, RZ, 0xc0, !PT ;  /* 0x0000ffffcfb47812 */ /* 0x010fe400078ec0ff */
[----:B------:R-:W-:Y:S02]  /*56f0*/  LOP3.LUT R209, R209, 0xffff, RZ, 0xc0, !PT ;  /* 0x0000ffffd1d17812 */ /* 0x000fe400078ec0ff */
[----:B--2---:R-:W-:Y:S02]  /*5700*/  LOP3.LUT R181, R211, 0xffff, RZ, 0xc0, !PT ;  /* 0x0000ffffd3b57812 */ /* 0x004fe400078ec0ff */
[----:B------:R-:W-:-:S02]  /*5710*/  LOP3.LUT R213, R213, 0xffff, RZ, 0xc0, !PT ;  /* 0x0000ffffd5d57812 */ /* 0x000fc400078ec0ff */
[----:B------:R-:W-:Y:S02]  /*5720*/  PRMT R155, R152, 0x3340, R155 ;  /* 0x00003340989b7816 */ /* 0x000fe4000000009b */
[----:B------:R-:W-:Y:S02]  /*5730*/  PRMT R22, R22, 0x3340, R185 ;  /* 0x0000334016167816 */ /* 0x000fe400000000b9 */
[----:B------:R-:W-:Y:S02]  /*5740*/  PRMT R159, R159, 0x3340, R183 ;  /* 0x000033409f9f7816 */ /* 0x000fe400000000b7 */
[----:B------:R-:W-:Y:S02]  /*5750*/  PRMT R152, R235, 0x5410, R21 ;  /* 0x00005410eb987816 */ /* 0x000fe40000000015 */
[----:B------:R-:W-:Y:S02]  /*5760*/  PRMT R157, R157, 0x3340, R197 ;  /* 0x000033409d9d7816 */ /* 0x000fe400000000c5 */
[----:B------:R-:W-:-:S02]  /*5770*/  PRMT R170, R170, 0x3340, R200 ;  /* 0x00003340aaaa7816 */ /* 0x000fc400000000c8 */
        /* <DEDUP_REMOVED lines=22> */
[----:B------:R-:W-:Y:S02]  /*58e0*/  LOP3.LUT R185, R9, 0x10, RZ, 0x3c, !PT ;  /* 0x0000001009b97812 */ /* 0x000fe400078e3cff */
[----:B------:R-:W-:-:S02]  /*58f0*/  PRMT R161, R166, 0x5410, R172 ;  /* 0x00005410a6a17816 */ /* 0x000fc400000000ac */
[----:B------:R-:W-:Y:S02]  /*5900*/  PRMT R162, R176, 0x5410, R179 ;  /* 0x00005410b0a27816 */ /* 0x000fe400000000b3 */
[----:B------:R-:W-:Y:S02]  /*5910*/  PRMT R163, R180, 0x5410, R181 ;  /* 0x00005410b4a37816 */ /* 0x000fe400000000b5 */
[----:B-1----:R-:W-:Y:S01]  /*5920*/  LOP3.LUT R184, R184, 0x7f, RZ, 0xc0, !PT ;  /* 0x0000007fb8b87812 */ /* 0x002fe200078ec0ff */
[----:B------:R0:W-:Y:S04]  /*5930*/  STS.128 [R9+UR12], R20 ;  /* 0x0000001409007988 */ /* 0x0001e80008000c0c */
[----:B------:R-:W-:Y:S04]  /*5940*/  STS.128 [R9+UR12+0x1000], R152 ;  /* 0x0010009809007988 */ /* 0x000fe80008000c0c */
[----:B------:R-:W-:Y:S04]  /*5950*/  STS.128 [R185+UR12], R156 ;  /* 0x0000009cb9007988 */ /* 0x000fe80008000c0c */
[----:B------:R1:W-:Y:S04]  /*5960*/  STS.128 [R185+UR12+0x1000], R160 ;  /* 0x001000a0b9007988 */ /* 0x0003e80008000c0c */
[----:B------:R2:W-:Y:S01]  /*5970*/  STS.U8 [R184+UR12+0x2700], R214 ;  /* 0x002700d6b8007988 */ /* 0x0005e2000800000c */
[----:B------:R-:W-:Y:S01]  /*5980*/  UMOV UR9, 0xc0000010 ;  /* 0xc000001000097882 */ /* 0x000fe20000000000 */
[----:B------:R-:W-:Y:S01]  /*5990*/  UMOV UR6, UR10 ;  /* 0x0000000a00067c82 */ /* 0x000fe20008000000 */
[----:B------:R-:W-:Y:S01]  /*59a0*/  UMOV UR7, UR11 ;  /* 0x0000000b00077c82 */ /* 0x000fe20008000000 */
[----:B------:R2:W-:Y:S01]  /*59b0*/  STS.U8 [R184+UR12+0x2600], R216 ;  /* 0x002600d8b8007988 */ /* 0x0005e2000800000c */
[----:B------:R-:W-:Y:S01]  /*59c0*/  UMOV UR18, UR10 ;  /* 0x0000000a00127c82 */ /* 0x000fe20008000000 */
[----:B------:R-:W-:Y:S01]  /*59d0*/  UMOV UR19, UR11 ;  /* 0x0000000b00137c82 */ /* 0x000fe20008000000 */
[----:B------:R-:W-:Y:S01]  /*59e0*/  UMOV UR22, UR10 ;  /* 0x0000000a00167c82 */ /* 0x000fe20008000000 */
[----:B------:R2:W-:Y:S01]  /*59f0*/  STS.U8 [R184+UR12+0x2500], R218 ;  /* 0x002500dab8007988 */ /* 0x0005e2000800000c */
[----:B------:R-:W-:Y:S01]  /*5a00*/  UMOV UR23, UR11 ;  /* 0x0000000b00177c82 */ /* 0x000fe20008000000 */
[----:B0-----:R-:W0:Y:S02]  /*5a10*/  LDC R20, c[0x0][0x238] ;  /* 0x00008e00ff147b82 */ /* 0x001e240000000800 */
[----:B------:R2:W-:Y:S01]  /*5a20*/  STS.U8 [R184+UR12+0x2400], R220 ;  /* 0x002400dcb8007988 */ /* 0x0005e2000800000c */
[----:B-1----:R-:W-:-:S03]  /*5a30*/  LOP3.LUT R185, R184, 0x10, RZ, 0x3c, !PT ;  /* 0x00000010b8b97812 */ /* 0x002fc600078e3cff */
[----:B------:R2:W-:Y:S04]  /*5a40*/  STS.U8 [R184+UR12+0x2300], R188 ;  /* 0x002300bcb8007988 */ /* 0x0005e8000800000c */
        /* <DEDUP_REMOVED lines=10> */
[----:B------:R2:W-:Y:S01]  /*5af0*/  STS.U8 [R185+UR12+0x2780], R164 ;  /* 0x002780a4b9007988 */ /* 0x0005e2000800000c */
[----:B------:R1:W-:Y:S06]  /*5b00*/  MEMBAR.ALL.CTA ;  /* 0x0000000000007992 */ /* 0x0003ec0000008000 */
[----:B-1----:R-:W1:Y:S02]  /*5b10*/  FENCE.VIEW.ASYNC.S ;  /* 0x00000000000073c6 */ /* 0x002e640000000000 */
[----:B-1----:R-:W-:Y:S06]  /*5b20*/  BAR.SYNC.DEFER_BLOCKING 0x0 ;  /* 0x0000000000007b1d */ /* 0x002fec0000010000 */
[----:B------:R-:W-:-:S06]  /*5b30*/  WARPGROUP.ARRIVE ;  /* 0x00000000000079c5 */ /* 0x000fcc0000000000 */
[----:B------:R-:W-:Y:S04]  /*5b40*/  QGMMA.64x64x32.F32.E5M2.E5M2 R120, gdesc[UR8], R120 ;  /* 0x00e00000087879f3 */ /* 0x000fe80008703878 */
[----:B------:R-:W-:Y:S04]  /*5b50*/  QGMMA.64x64x32.F32.E5M2.E5M2 R88, gdesc[UR4], R88 ;  /* 0x00e00000045879f3 */ /* 0x000fe80008703858 */
[----:B------:R-:W-:Y:S04]  /*5b60*/  QGMMA.64x64x32.F32.E5M2.E5M2 R56, gdesc[UR16], R56 ;  /* 0x00e00000103879f3 */ /* 0x000fe80008703838 */
[----:B------:R-:W-:Y:S01]  /*5b70*/  QGMMA.64x64x32.F32.E5M2.E5M2 R24, gdesc[UR20], R24, gsb0 ;  /* 0x00e00000141879f3 */ /* 0x000fe20008003818 */
[----:B------:R-:W-:-:S02]  /*5b80*/  UIADD3 UR13, UR13, -0x1, URZ ;  /* 0xffffffff0d0d7890 */ /* 0x000fc4000fffe03f */
[----:B------:R-:W-:-:S04]  /*5b90*/  UIADD3 UR50, UP0, UR52, UR50, URZ ;  /* 0x0000003234327290 */ /* 0x000fc8000ff1e03f */
[----:B------:R-:W-:Y:S01]  /*5ba0*/  ISETP.NE.U32.AND P0, PT, RZ, UR13, PT ;  /* 0x0000000dff007c0c */ /* 0x000fe2000bf05070 */
[----:B------:R-:W-:Y:S02]  /*5bb0*/  UIADD3 UR49, UP4, UR52, UR49, URZ ;  /* 0x0000003134317290 */ /* 0x000fe4000ff9e03f */
[----:B------:R-:W-:Y:S02]  /*5bc0*/  UIADD3 UR48, UP3, UR52, UR48, URZ ;  /* 0x0000003034307290 */ /* 0x000fe4000ff7e03f */
[----:B------:R-:W-:Y:S02]  /*5bd0*/  UIADD3 UR47, UP6, UR52, UR47, URZ ;  /* 0x0000002f342f7290 */ /* 0x000fe4000ffde03f */
[----:B------:R-:W-:Y:S02]  /*5be0*/  UIADD3 UR46, UP5, UR52, UR46, URZ ;  /* 0x0000002e342e7290 */ /* 0x000fe4000ffbe03f */
[----:B------:R-:W-:Y:S02]  /*5bf0*/  UIADD3 UR45, UP2, UR52, UR45, URZ ;  /* 0x0000002d342d7290 */ /* 0x000fe4000ff5e03f */
[----:B------:R-:W-:Y:S01]  /*5c00*/  UIADD3 UR44, UP1, UR52, UR44, URZ ;  /* 0x0000002c342c7290 */ /* 0x000fe2000ff3e03f */
[----:B0-----:R-:W-:Y:S01]  /*5c10*/  IMAD.SHL.U32 R20, R20, 0x20, RZ ;  /* 0x0000002014147824 */ /* 0x001fe200078e00ff */
[----:B------:R-:W-:Y:S01]  /*5c20*/  UIADD3.X UR36, UR53, UR36, URZ, UP0, !UPT ;  /* 0x0000002435247290 */ /* 0x000fe200087fe43f */
[----:B------:R-:W-:Y:S01]  /*5c30*/  IADD3 R15, P1, R15, UR52, RZ ;  /* 0x000000340f0f7c10 */ /* 0x000fe2000ff3e0ff */
[----:B------:R-:W-:Y:S01]  /*5c40*/  UIADD3.X UR35, UR53, UR35, URZ, UP4, !UPT ;  /* 0x0000002335237290 */ /* 0x000fe2000a7fe43f */
[----:B------:R-:W-:Y:S01]  /*5c50*/  IADD3 R10, P2, R10, UR52, RZ ;  /* 0x000000340a0a7c10 */ /* 0x000fe2000ff5e0ff */
[----:B------:R-:W-:-:S02]  /*5c60*/  UIADD3.X UR34, UR53, UR34, URZ, UP3, !UPT ;  /* 0x0000002235227290 */ /* 0x000fc40009ffe43f */
[----:B------:R-:W-:Y:S02]  /*5c70*/  UIADD3.X UR33, UR53, UR33, URZ, UP6, !UPT ;  /* 0x0000002135217290 */ /* 0x000fe4000b7fe43f */
[----:B------:R-:W-:Y:S02]  /*5c80*/  UIADD3.X UR32, UR53, UR32, URZ, UP5, !UPT ;  /* 0x0000002035207290 */ /* 0x000fe4000affe43f */
[----:B------:R-:W-:Y:S02]  /*5c90*/  UIADD3.X UR31, UR53, UR31, URZ, UP2, !UPT ;  /* 0x0000001f351f7290 */ /* 0x000fe400097fe43f */
[----:B------:R-:W-:Y:S02]  /*5ca0*/  UIADD3.X UR30, UR53, UR30, URZ, UP1, !UPT ;  /* 0x0000001e351e7290 */ /* 0x000fe40008ffe43f */
[----:B------:R-:W-:Y:S02]  /*5cb0*/  UIADD3 UR43, UP0, UR52, UR43, URZ ;  /* 0x0000002b342b7290 */ /* 0x000fe4000ff1e03f */
[----:B------:R-:W-:-:S02]  /*5cc0*/  UIADD3 UR42, UP4, UR52, UR42, URZ ;  /* 0x0000002a342a7290 */ /* 0x000fc4000ff9e03f */
[----:B------:R-:W-:Y:S02]  /*5cd0*/  UIADD3 UR41, UP3, UR52, UR41, URZ ;  /* 0x0000002934297290 */ /* 0x000fe4000ff7e03f */
[----:B------:R-:W-:Y:S02]  /*5ce0*/  UIADD3 UR40, UP6, UR52, UR40, URZ ;  /* 0x0000002834287290 */ /* 0x000fe4000ffde03f */
[----:B------:R-:W-:Y:S02]  /*5cf0*/  UIADD3 UR39, UP5, UR52, UR39, URZ ;  /* 0x0000002734277290 */ /* 0x000fe4000ffbe03f */
[----:B------:R-:W-:Y:S02]  /*5d00*/  UIADD3 UR38, UP2, UR52, UR38, URZ ;  /* 0x0000002634267290 */ /* 0x000fe4000ff5e03f */
[----:B------:R-:W-:Y:S01]  /*5d10*/  UIADD3 UR37, UP1, UR52, UR37, URZ ;  /* 0x0000002534257290 */ /* 0x000fe2000ff3e03f */
[----:B------:R-:W-:Y:S01]  /*5d20*/  IADD3 R11, P3, R20, R11, RZ ;  /* 0x0000000b140b7210 */ /* 0x000fe20007f7e0ff */
[----:B------:R-:W-:-:S02]  /*5d30*/  UIADD3.X UR29, UR53, UR29, URZ, UP0, !UPT ;  /* 0x0000001d351d7290 */ /* 0x000fc400087fe43f */
[----:B------:R-:W-:Y:S01]  /*5d40*/  IADD3.X R2, R2, UR53, RZ, P1, !PT ;  /* 0x0000003502027c10 */ /* 0x000fe20008ffe4ff */
[----:B------:R-:W-:Y:S02]  /*5d50*/  UIADD3.X UR28, UR53, UR28, URZ, UP4, !UPT ;  /* 0x0000001c351c7290 */ /* 0x000fe4000a7fe43f */
[----:B------:R-:W-:Y:S01]  /*5d60*/  IADD3.X R12, R12, UR53, RZ, P2, !PT ;  /* 0x000000350c0c7c10 */ /* 0x000fe200097fe4ff */
[----:B------:R-:W-:Y:S02]  /*5d70*/  UIADD3.X UR27, UR53, UR27, URZ, UP3, !UPT ;  /* 0x0000001b351b7290 */ /* 0x000fe40009ffe43f */
[----:B------:R-:W-:Y:S02]  /*5d80*/  UIADD3.X UR26, UR53, UR26, URZ, UP6, !UPT ;  /* 0x0000001a351a7290 */ /* 0x000fe4000b7fe43f */
[----:B------:R-:W-:Y:S02]  /*5d90*/  UIADD3.X UR25, UR53, UR25, URZ, UP5, !UPT ;  /* 0x0000001935197290 */ /* 0x000fe4000affe43f */
[----:B------:R-:W-:-:S02]  /*5da0*/  UIADD3.X UR24, UR53, UR24, URZ, UP2, !UPT ;  /* 0x0000001835187290 */ /* 0x000fc400097fe43f */
[----:B------:R-:W-:Y:S01]  /*5db0*/  UIADD3.X UR51, UR53, UR51, URZ, UP1, !UPT ;  /* 0x0000003335337290 */ /* 0x000fe20008ffe43f */
[----:B------:R-:W-:Y:S01]  /*5dc0*/  VIADD R0, R0, 0xffffffe0 ;  /* 0xffffffe000007836 */ /* 0x000fe20000000000 */
[----:B------:R-:W-:Y:S01]  /*5dd0*/  LEA.HI.X.SX32 R13, R20, R13, 0x1, P3 ;  /* 0x0000000d140d7211 */ /* 0x000fe200018f0eff */
[----:B------:R-:W-:Y:S02]  /*5de0*/  WARPGROUP.DEPBAR.LE gsb0, 0x0 ;  /* 0x00008000000079c5 */ /* 0x000fe40000010000 */
[----:B--2---:R-:W-:Y:S07]  /*5df0*/  @P0 BRA `(.L_x_1) ;  /* 0xffffffd400f40947 */ /* 0x004fee000383ffff */
.L_x_0:
[----:B------:R-:W0:Y:S01]  /*5e00*/  S2R R3, SR_TID.X ;  /* 0x0000000000037919 */ /* 0x000e220000002100 */
[----:B------:R-:W-:Y:S01]  /*5e10*/  F2FP.SATFINITE.E5M2.F32.PACK_AB_MERGE_C R120, R121, R120, RZ ;  /* 0x000000787978723e */ /* 0x000fe200048060ff */
[----:B------:R-:W-:Y:S01]  /*5e20*/  ULDC.64 UR28, c[0x0][0x228] ;  /* 0x00008a00001c7ab9 */ /* 0x000fe20000000a00 */
[----:B------:R-:W-:Y:S01]  /*5e30*/  F2FP.SATFINITE.E5M2.F32.PACK_AB_MERGE_C R56, R57, R56, RZ ;  /* 0x000000383938723e */ /* 0x000fe200048060ff */
[----:B------:R-:W1:Y:S01]  /*5e40*/  S2R R0, SR_TID.X ;  /* 0x0000000000007919 */ /* 0x000e620000002100 */
[----:B------:R-:W-:Y:S01]  /*5e50*/  LOP3.LUT R120, R120, 0xffff, RZ, 0xc0, !PT ;  /* 0x0000ffff78787812 */ /* 0x000fe200078ec0ff */
[----:B------:R-:W-:Y:S01]  /*5e60*/  VIADD R10, R7, 0x1 ;  /* 0x00000001070a7836 */ /* 0x000fe20000000000 */
[----:B------:R-:W-:Y:S01]  /*5e70*/  LOP3.LUT R5, R56, 0xffff, RZ, 0xc0, !PT ;  /* 0x0000ffff38057812 */ /* 0x000fe200078ec0ff */
[----:B------:R-:W-:Y:S01]  /*5e80*/  ULDC UR4, c[0x0][0x22c] ;  /* 0x00008b0000047ab9 */ /* 0x000fe20000000800 */
[----:B------:R-:W-:Y:S01]  /*5e90*/  F2FP.SATFINITE.E5M2.F32.PACK_AB_MERGE_C R122, R123, R122, RZ ;  /* 0x0000007a7b7a723e */ /* 0x000fe200048060ff */
[----:B------:R-:W-:Y:S01]  /*5ea0*/  VIADD R4, R7, 0x2 ;  /* 0x0000000207047836 */ /* 0x000fe20000000000 */
[----:B------:R-:W-:Y:S01]  /*5eb0*/  F2FP.SATFINITE.E5M2.F32.PACK_AB_MERGE_C R88, R89, R88, RZ ;  /* 0x000000585958723e */ /* 0x000fe200048060ff */
[----:B------:R-:W-:Y:S01]  /*5ec0*/  ULDC UR5, c[0x0][0x22c] ;  /* 0x00008b0000057ab9 */ /* 0x000fe20000000800 */
[----:B------:R-:W-:Y:S01]  /*5ed0*/  F2FP.SATFINITE.E5M2.F32.PACK_AB_MERGE_C R58, R59, R58, RZ ;  /* 0x0000003a3b3a723e */ /* 0x000fe200048060ff */
[----:B------:R-:W-:Y:S01]  /*5ee0*/  ULDC UR26, c[0x0][0x248] ;  /* 0x00009200001a7ab9 */ /* 0x000fe20000000800 */
[----:B------:R-:W-:Y:S01]  /*5ef0*/  F2FP.SATFINITE.E5M2.F32.PACK_AB_MERGE_C R24, R25, R24, RZ ;  /* 0x000000181918723e */ /* 0x000fe200048060ff */
[----:B------:R-:W-:Y:S01]  /*5f00*/  ULDC.64 UR6, c[0x0][0x228] ;  /* 0x00008a0000067ab9 */ /* 0x000fe20000000a00 */
[----:B------:R-:W-:Y:S01]  /*5f10*/  F2FP.SATFINITE.E5M2.F32.PACK_AB_MERGE_C R90, R91, R90, RZ ;  /* 0x0000005a5b5a723e */ /* 0x000fe200048060ff */
[----:B------:R-:W-:Y:S01]  /*5f20*/  ULDC.64 UR30, c[0x0][0x228] ;  /* 0x00008a00001e7ab9 */ /* 0x000fe20000000a00 */
[----:B------:R-:W-:Y:S01]  /*5f30*/  F2FP.SATFINITE.E5M2.F32.PACK_AB_MERGE_C R26, R27, R26, RZ ;  /* 0x0000001a1b1a723e */ /* 0x000fe200048060ff */
[----:B------:R-:W-:Y:S01]  /*5f40*/  ULDC.64 UR24, c[0x0][0x228] ;  /* 0x00008a0000187ab9 */ /* 0x000fe20000000a00 */
[----:B------:R-:W-:Y:S01]  /*5f50*/  LOP3.LUT R122, R122, 0xffff, RZ, 0xc0, !PT ;  /* 0x0000ffff7a7a7812 */ /* 0x000fe200078ec0ff */
[----:B------:R-:W-:Y:S01]  /*5f60*/  ULDC.64 UR22, c[0x0][0x228] ;  /* 0x00008a0000167ab9 */ /* 0x000fe20000000a00 */
[----:B------:R-:W-:Y:S01]  /*5f70*/  LOP3.LUT R88, R88, 0xffff, RZ, 0xc0, !PT ;  /* 0x0000ffff58587812 */ /* 0x000fe200078ec0ff */
[----:B------:R-:W-:Y:S01]  /*5f80*/  ULDC.64 UR20, c[0x0][0x228] ;  /* 0x00008a0000147ab9 */ /* 0x000fe20000000a00 */
[----:B------:R-:W-:Y:S01]  /*5f90*/  LOP3.LUT R11, R58, 0xffff, RZ, 0xc0, !PT ;  /* 0x0000ffff3a0b7812 */ /* 0x000fe200078ec0ff */
[----:B------:R-:W-:Y:S01]  /*5fa0*/  ULDC.64 UR18, c[0x0][0x228] ;  /* 0x00008a0000127ab9 */ /* 0x000fe20000000a00 */
[----:B------:R-:W-:Y:S01]  /*5fb0*/  LOP3.LUT R15, R24, 0xffff, RZ, 0xc0, !PT ;  /* 0x0000ffff180f7812 */ /* 0x000fe200078ec0ff */
[----:B------:R-:W-:Y:S01]  /*5fc0*/  ULDC.64 UR16, c[0x0][0x228] ;  /* 0x00008a0000107ab9 */ /* 0x000fe20000000a00 */
[----:B------:R-:W-:Y:S01]  /*5fd0*/  F2FP.SATFINITE.E5M2.F32.PACK_AB_MERGE_C R124, R125, R124, RZ ;  /* 0x0000007c7d7c723e */ /* 0x000fe200048060ff */
[----:B------:R-:W-:Y:S01]  /*5fe0*/  ULDC.64 UR10, c[0x0][0x228] ;  /* 0x00008a00000a7ab9 */ /* 0x000fe20000000a00 */
[----:B------:R-:W-:Y:S01]  /*5ff0*/  F2FP.SATFINITE.E5M2.F32.PACK_AB_MERGE_C R60, R61, R60, RZ ;  /* 0x0000003c3d3c723e */ /* 0x000fe200048060ff */
[C---:B0-----:R-:W-:Y:S01]  /*6000*/  IMAD.SHL.U32 R2, R3.reuse, 0x10, RZ ;  /* 0x0000001003027824 */ /* 0x041fe200078e00ff */
[----:B------:R-:W-:Y:S01]  /*6010*/  LOP3.LUT R90, R90, 0xffff, RZ, 0xc0, !PT ;  /* 0x0000ffff5a5a7812 */ /* 0x000fe200078ec0ff */
[----:B------:R-:W-:Y:S01]  /*6020*/  IMAD.SHL.U32 R3, R3, 0x40, RZ ;  /* 0x0000004003037824 */ /* 0x000fe200078e00ff */
[----:B------:R-:W-:Y:S01]  /*6030*/  LOP3.LUT R19, R26, 0xffff, RZ, 0xc0, !PT ;  /* 0x0000ffff1a137812 */ /* 0x000fe200078ec0ff */
[----:B------:R-:W-:Y:S01]  /*6040*/  ULDC.64 UR8, c[0x0][0x228] ;  /* 0x00008a0000087ab9 */ /* 0x000fe20000000a00 */
[----:B------:R-:W-:-:S02]  /*6050*/  LOP3.LUT R2, R2, 0xf0, RZ, 0xc0, !PT ;  /* 0x000000f002027812 */ /* 0x000fc400078ec0ff */
[----:B------:R-:W-:Y:S02]  /*6060*/  LOP3.LUT R3, R3, 0x400, RZ, 0xc0, !PT ;  /* 0x0000040003037812 */ /* 0x000fe400078ec0ff */
[----:B-1----:R-:W-:Y:S02]  /*6070*/  LOP3.LUT R9, R0, 0x60, RZ, 0xc0, !PT ;  /* 0x0000006000097812 */ /* 0x002fe400078ec0ff */
[----:B------:R-:W-:Y:S01]  /*6080*/  IADD3 R2, R3, UR12, R2 ;  /* 0x0000000c03027c10 */ /* 0x000fe2000fffe002 */
[----:B------:R-:W-:Y:S01]  /*6090*/  VIADD R3, R7, 0x3f ;  /* 0x0000003f07037836 */ /* 0x000fe20000000000 */
[----:B------:R-:W-:Y:S02]  /*60a0*/  PRMT R13, R122, 0x3340, R11 ;  /* 0x000033407a0d7816 */ /* 0x000fe4000000000b */
[----:B------:R-:W-:Y:S01]  /*60b0*/  PRMT R14, R88, 0x3340, R15 ;  /* 0x00003340580e7816 */ /* 0x000fe2000000000f */
[----:B------:R-:W-:Y:S01]  /*60c0*/  IMAD R9, R9, 0x8, R2 ;  /* 0x0000000809097824 */ /* 0x000fe200078e0202 */
[----:B------:R-:W-:-:S02]  /*60d0*/  ISETP.GE.AND P0, PT, R3, UR29, PT ;  /* 0x0000001d03007c0c */ /* 0x000fc4000bf06270 */
[----:B------:R-:W-:Y:S02]  /*60e0*/  SHF.R.U32.HI R2, RZ, 0x8, R120 ;  /* 0x00000008ff027819 */ /* 0x000fe40000011678 */
[----:B------:R-:W-:Y:S02]  /*60f0*/  SHF.R.U32.HI R3, RZ, 0x8, R5 ;  /* 0x00000008ff037819 */ /* 0x000fe40000011605 */
[----:B------:R-:W-:Y:S02]  /*6100*/  LOP3.LUT R2, R2, 0xffff, RZ, 0xc0, !PT ;  /* 0x0000ffff02027812 */ /* 0x000fe400078ec0ff */
[----:B------:R-:W-:Y:S02]  /*6110*/  LOP3.LUT R3, R3, 0xffff, RZ, 0xc0, !PT ;  /* 0x0000ffff03037812 */ /* 0x000fe400078ec0ff */
[----:B------:R-:W-:Y:S02]  /*6120*/  SHF.R.U32.HI R18, RZ, 0x8, R15 ;  /* 0x00000008ff127819 */ /* 0x000fe4000001160f */
[----:B------:R-:W-:-:S02]  /*6130*/  PRMT R3, R2, 0x3340, R3 ;  /* 0x0000334002037816 */ /* 0x000fc40000000003 */
[----:B------:R-:W-:Y:S02]  /*6140*/  ISETP.GE.AND P2, PT, R10, UR4, PT ;  /* 0x000000040a007c0c */ /* 0x000fe4000bf46270 */
[----:B------:R-:W-:Y:S02]  /*6150*/  LOP3.LUT R124, R124, 0xffff, RZ, 0xc0, !PT ;  /* 0x0000ffff7c7c7812 */ /* 0x000fe400078ec0ff */
[----:B------:R-:W-:Y:S02]  /*6160*/  LOP3.LUT R17, R60, 0xffff, RZ, 0xc0, !PT ;  /* 0x0000ffff3c117812 */ /* 0x000fe400078ec0ff */
[----:B------:R-:W-:Y:S02]  /*6170*/  SHF.R.U32.HI R2, RZ, 0x8, R122 ;  /* 0x00000008ff027819 */ /* 0x000fe4000001167a */
[----:B------:R-:W-:Y:S02]  /*6180*/  SHF.R.U32.HI R11, RZ, 0x8, R11 ;  /* 0x00000008ff0b7819 */ /* 0x000fe4000001160b */
[----:B------:R-:W-:-:S02]  /*6190*/  PRMT R15, R90, 0x3340, R19 ;  /* 0x000033405a0f7816 */ /* 0x000fc40000000013 */
[----:B------:R-:W-:Y:S02]  /*61a0*/  SHF.R.U32.HI R10, RZ, 0x8, R90 ;  /* 0x00000008ff0a7819 */ /* 0x000fe4000001165a */
[----:B------:R-:W-:Y:S02]  /*61b0*/  SHF.R.U32.HI R19, RZ, 0x8, R19 ;  /* 0x00000008ff137819 */ /* 0x000fe40000011613 */
[----:B------:R-:W-:Y:S02]  /*61c0*/  PRMT R12, R120, 0x3340, R5 ;  /* 0x00003340780c7816 */ /* 0x000fe40000000005 */
[----:B------:R-:W-:Y:S01]  /*61d0*/  ISETP.GE.AND P3, PT, R4, UR5, PT ;  /* 0x0000000504007c0c */ /* 0x000fe2000bf66270 */
[----:B------:R-:W-:Y:S01]  /*61e0*/  ULDC.64 UR4, c[0x0][0x220] ;  /* 0x0000880000047ab9 */ /* 0x000fe20000000a00 */
[----:B------:R-:W-:Y:S02]  /*61f0*/  SHF.R.U32.HI R5, RZ, 0x8, R88 ;  /* 0x00000008ff057819 */ /* 0x000fe40000011658 */
[----:B------:R-:W-:-:S02]  /*6200*/  PRMT R16, R124, 0x3340, R17 ;  /* 0x000033407c107816 */ /* 0x000fc40000000011 */
[----:B------:R-:W-:Y:S02]  /*6210*/  LOP3.LUT R2, R2, 0xffff, RZ, 0xc0, !PT ;  /* 0x0000ffff02027812 */ /* 0x000fe400078ec0ff */
[----:B------:R-:W-:Y:S02]  /*6220*/  LOP3.LUT R11, R11, 0xffff, RZ, 0xc0, !PT ;  /* 0x0000ffff0b0b7812 */ /* 0x000fe400078ec0ff */
[----:B------:R-:W-:Y:S02]  /*6230*/  SHF.R.U32.HI R4, RZ, 0x8, R124 ;  /* 0x00000008ff047819 */ /* 0x000fe4000001167c */
[----:B------:R-:W-:Y:S02]  /*6240*/  SHF.R.U32.HI R17, RZ, 0x8, R17 ;  /* 0x00000008ff117819 */ /* 0x000fe40000011611 */
[----:B------:R-:W-:Y:S02]  /*6250*/  LOP3.LUT R20, R10, 0xffff, RZ, 0xc0, !PT ;  /* 0x0000ffff0a147812 */ /* 0x000fe400078ec0ff */
[----:B------:R-:W-:-:S02]  /*6260*/  LOP3.LUT R19, R19, 0xffff, RZ, 0xc0, !PT ;  /* 0x0000ffff13137812 */ /* 0x000fc400078ec0ff */
[----:B------:R-:W-:Y:S02]  /*6270*/  F2FP.SATFINITE.E5M2.F32.PACK_AB_MERGE_C R126, R127, R126, RZ ;  /* 0x0000007e7f7e723e */ /* 0x000fe400048060ff */
[----:B------:R-:W-:Y:S02]  /*6280*/  F2FP.SATFINITE.E5M2.F32.PACK_AB_MERGE_C R62, R63, R62, RZ ;  /* 0x0000003e3f3e723e */ /* 0x000fe400048060ff */
[----:B------:R-:W-:Y:S02]  /*6290*/  F2FP.SATFINITE.E5M2.F32.PACK_AB_MERGE_C R92, R93, R92, RZ ;  /* 0x0000005c5d5c723e */ /* 0x000fe400048060ff */
[----:B------:R-:W-:Y:S02]  /*62a0*/  F2FP.SATFINITE.E5M2.F32.PACK_AB_MERGE_C R94, R95, R94, RZ ;  /* 0x0000005e5f5e723e */ /* 0x000fe400048060ff */
[----:B------:R-:W-:Y:S02]  /*62b0*/  F2FP.SATFINITE.E5M2.F32.PACK_AB_MERGE_C R30, R31, R30, RZ ;  /* 0x0000001e1f1e723e */ /* 0x000fe400048060ff */
[----:B------:R-:W-:-:S02]  /*62c0*/  F2FP.SATFINITE.E5M2.F32.PACK_AB_MERGE_C R128, R129, R128, RZ ;  /* 0x000000808180723e */ /* 0x000fc400048060ff */
[----:B------:R-:W-:Y:S02]  /*62d0*/  F2FP.SATFINITE.E5M2.F32.PACK_AB_MERGE_C R64, R65, R64, RZ ;  /* 0x000000404140723e */ /* 0x000fe400048060ff */
[----:B------:R-:W-:Y:S02]  /*62e0*/  F2FP.SATFINITE.E5M2.F32.PACK_AB_MERGE_C R28, R29, R28, RZ ;  /* 0x0000001c1d1c723e */ /* 0x000fe400048060ff */
[----:B------:R-:W-:Y:S02]  /*62f0*/  LOP3.LUT R5, R5, 0xffff, RZ, 0xc0, !PT ;  /* 0x0000ffff05057812 */ /* 0x000fe400078ec0ff */
[----:B------:R-:W-:Y:S02]  /*6300*/  LOP3.LUT R18, R18, 0xffff, RZ, 0xc0, !PT ;  /* 0x0000ffff12127812 */ /* 0x000fe400078ec0ff */
        /* <DEDUP_REMOVED lines=9> */
[----:B------:R-:W-:Y:S02]  /*63a0*/  PRMT R11, R5, 0x3340, R18 ;  /* 0x00003340050b7816 */ /* 0x000fe40000000012 */
[----:B------:R-:W-:Y:S02]  /*63b0*/  LOP3.LUT R128, R128, 0xffff, RZ, 0xc0, !PT ;  /* 0x0000ffff80807812 */ /* 0x000fe400078ec0ff */
[----:B------:R-:W-:Y:S02]  /*63c0*/  LOP3.LUT R25, R64, 0xffff, RZ, 0xc0, !PT ;  /* 0x0000ffff40197812 */ /* 0x000fe400078ec0ff */
[----:B------:R-:W-:Y:S02]  /*63d0*/  LOP3.LUT R21, R28, 0xffff, RZ, 0xc0, !PT ;  /* 0x0000ffff1c157812 */ /* 0x000fe400078ec0ff */
[----:B------:R-:W-:-:S02]  /*63e0*/  PRMT R5, R4, 0x3340, R17 ;  /* 0x0000334004057816 */ /* 0x000fc40000000011 */
[--C-:B------:R-:W-:Y:S02]  /*63f0*/  PRMT R17, R126, 0x3340, R19.reuse ;  /* 0x000033407e117816 */ /* 0x100fe40000000013 */
[----:B------:R-:W-:Y:S02]  /*6400*/  SHF.R.U32.HI R24, RZ, 0x8, R19 ;  /* 0x00000008ff187819 */ /* 0x000fe40000011613 */
[----:B------:R-:W-:Y:S02]  /*6410*/  SHF.R.U32.HI R20, RZ, 0x8, R126 ;  /* 0x00000008ff147819 */ /* 0x000fe4000001167e */
[----:B------:R-:W-:Y:S02]  /*6420*/  SHF.R.U32.HI R22, RZ, 0x8, R92 ;  /* 0x00000008ff167819 */ /* 0x000fe4000001165c */
[----:B------:R-:W-:Y:S02]  /*6430*/  PRMT R19, R94, 0x3340, R27 ;  /* 0x000033405e137816 */ /* 0x000fe4000000001b */
[----:B------:R-:W-:-:S02]  /*6440*/  PRMT R18, R92, 0x3340, R21 ;  /* 0x000033405c127816 */ /* 0x000fc40000000015 */
[----:B------:R-:W-:Y:S02]  /*6450*/  SHF.R.U32.HI R26, RZ, 0x8, R21 ;  /* 0x00000008ff1a7819 */ /* 0x000fe40000011615 */
[----:B------:R-:W-:Y:S02]  /*6460*/  SHF.R.U32.HI R23, RZ, 0x8, R94 ;  /* 0x00000008ff177819 */ /* 0x000fe4000001165e */
[----:B------:R-:W-:Y:S02]  /*6470*/  SHF.R.U32.HI R27, RZ, 0x8, R27 ;  /* 0x00000008ff1b7819 */ /* 0x000fe4000001161b */
[--C-:B------:R-:W-:Y:S02]  /*6480*/  PRMT R4, R128, 0x3340, R25.reuse ;  /* 0x0000334080047816 */ /* 0x100fe40000000019 */
[----:B------:R-:W-:Y:S02]  /*6490*/  SHF.R.U32.HI R21, RZ, 0x8, R128 ;  /* 0x00000008ff157819 */ /* 0x000fe40000011680 */
[----:B------:R-:W-:-:S02]  /*64a0*/  SHF.R.U32.HI R25, RZ, 0x8, R25 ;  /* 0x00000008ff197819 */ /* 0x000fc40000011619 */
[----:B------:R-:W-:Y:S02]  /*64b0*/  F2FP.SATFINITE.E5M2.F32.PACK_AB_MERGE_C R130, R131, R130, RZ ;  /* 0x000000828382723e */ /* 0x000fe400048060ff */
[----:B------:R-:W-:Y:S02]  /*64c0*/  F2FP.SATFINITE.E5M2.F32.PACK_AB_MERGE_C R66, R67, R66, RZ ;  /* 0x000000424342723e */ /* 0x000fe400048060ff */
[----:B------:R-:W-:Y:S02]  /*64d0*/  F2FP.SATFINITE.E5M2.F32.PACK_AB_MERGE_C R98, R99, R98, RZ ;  /* 0x000000626362723e */ /* 0x000fe400048060ff */
[----:B------:R-:W-:Y:S02]  /*64e0*/  F2FP.SATFINITE.E5M2.F32.PACK_AB_MERGE_C R34, R35, R34, RZ ;  /* 0x000000222322723e */ /* 0x000fe400048060ff */
[----:B------:R-:W-:Y:S02]  /*64f0*/  LOP3.LUT R29, R20, 0xffff, RZ, 0xc0, !PT ;  /* 0x0000ffff141d7812 */ /* 0x000fe400078ec0ff */
[----:B------:R-:W-:-:S02]  /*6500*/  LOP3.LUT R31, R22, 0xffff, RZ, 0xc0, !PT ;  /* 0x0000ffff161f7812 */ /* 0x000fc400078ec0ff */
[----:B------:R-:W-:Y:S02]  /*6510*/  LOP3.LUT R20, R24, 0xffff, RZ, 0xc0, !PT ;  /* 0x0000ffff18147812 */ /* 0x000fe400078ec0ff */
[----:B------:R-:W-:Y:S02]  /*6520*/  LOP3.LUT R23, R23, 0xffff, RZ, 0xc0, !PT ;  /* 0x0000ffff17177812 */ /* 0x000fe400078ec0ff */
[----:B------:R-:W-:Y:S02]  /*6530*/  LOP3.LUT R22, R27, 0xffff, RZ, 0xc0, !PT ;  /* 0x0000ffff1b167812 */ /* 0x000fe400078ec0ff */
[----:B------:R-:W-:Y:S02]  /*6540*/  F2FP.SATFINITE.E5M2.F32.PACK_AB_MERGE_C R32, R33, R32, RZ ;  /* 0x000000202120723e */ /* 0x000fe400048060ff */
[----:B------:R-:W-:Y:S02]  /*6550*/  LOP3.LUT R24, R21, 0xffff, RZ, 0xc0, !PT ;  /* 0x0000ffff15187812 */ /* 0x000fe400078ec0ff */
[----:B------:R-:W-:-:S02]  /*6560*/  LOP3.LUT R25, R25, 0xffff, RZ, 0xc0, !PT ;  /* 0x0000ffff19197812 */ /* 0x000fc400078ec0ff */
[----:B------:R-:W-:Y:S02]  /*6570*/  LOP3.LUT R130, R130, 0xffff, RZ, 0xc0, !PT ;  /* 0x0000ffff82827812 */ /* 0x000fe400078ec0ff */
[----:B------:R-:W-:Y:S02]  /*6580*/  LOP3.LUT R27, R66, 0xffff, RZ, 0xc0, !PT ;  /* 0x0000ffff421b7812 */ /* 0x000fe400078ec0ff */
[----:B------:R-:W-:Y:S02]  /*6590*/  LOP3.LUT R26, R26, 0xffff, RZ, 0xc0, !PT ;  /* 0x0000ffff1a1a7812 */ /* 0x000fe400078ec0ff */
[----:B------:R-:W-:Y:S02]  /*65a0*/  LOP3.LUT R98, R98, 0xffff, RZ, 0xc0, !PT ;  /* 0x0000ffff62627812 */ /* 0x000fe400078ec0ff */
[----:B------:R-:W-:Y:S02]  /*65b0*/  LOP3.LUT R35, R34, 0xffff, RZ, 0xc0, !PT ;  /* 0x0000ffff22237812 */ /* 0x000fe400078ec0ff */
[----:B------:R-:W-:-:S02]  /*65c0*/  F2FP.SATFINITE.E5M2.F32.PACK_AB_MERGE_C R132, R133, R132, RZ ;  /* 0x000000848584723e */ /* 0x000fc400048060ff */
[----:B------:R-:W-:Y:S02]  /*65d0*/  F2FP.SATFINITE.E5M2.F32.PACK_AB_MERGE_C R96, R97, R96, RZ ;  /* 0x000000606160723e */ /* 0x000fe400048060ff */
[----:B------:R-:W-:Y:S02]  /*65e0*/  F2FP.SATFINITE.E5M2.F32.PACK_AB_MERGE_C R68, R69, R68, RZ ;  /* 0x000000444544723e */ /* 0x000fe400048060ff */
[----:B------:R-:W-:Y:S02]  /*65f0*/  PRMT R20, R29, 0x3340, R20 ;  /* 0x000033401d147816 */ /* 0x000fe40000000014 */
[----:B------:R-:W-:Y:S02]  /*6600*/  PRMT R22, R23, 0x3340, R22 ;  /* 0x0000334017167816 */ /* 0x000fe40000000016 */
[----:B------:R-:W-:Y:S02]  /*6610*/  PRMT R23, R24, 0x3340, R25 ;  /* 0x0000334018177816 */ /* 0x000fe40000000019 */
[----:B------:R-:W-:-:S02]  /*6620*/  LOP3.LUT R29, R32, 0xffff, RZ, 0xc0, !PT ;  /* 0x0000ffff201d7812 */ /* 0x000fc400078ec0ff */
[--C-:B------:R-:W-:Y:S02]  /*6630*/  PRMT R25, R130, 0x3340, R27.reuse ;  /* 0x0000334082197816 */ /* 0x100fe4000000001b */
[----:B------:R-:W-:Y:S02]  /*6640*/  SHF.R.U32.HI R32, RZ, 0x8, R27 ;  /* 0x00000008ff207819 */ /* 0x000fe4000001161b */
[----:B------:R-:W-:Y:S02]  /*6650*/  PRMT R21, R31, 0x3340, R26 ;  /* 0x000033401f157816 */ /* 0x000fe4000000001a */
[----:B------:R-:W-:Y:S02]  /*6660*/  SHF.R.U32.HI R28, RZ, 0x8, R130 ;  /* 0x00000008ff1c7819 */ /* 0x000fe40000011682 */
[----:B------:R-:W-:Y:S02]  /*6670*/  PRMT R27, R98, 0x3340, R35 ;  /* 0x00003340621b7816 */ /* 0x000fe40000000023 */
[----:B------:R-:W-:-:S02]  /*6680*/  LOP3.LUT R132, R132, 0xffff, RZ, 0xc0, !PT ;  /* 0x0000ffff84847812 */ /* 0x000fc400078ec0ff */
[----:B------:R-:W-:Y:S02]  /*6690*/  LOP3.LUT R96, R96, 0xffff, RZ, 0xc0, !PT ;  /* 0x0000ffff60607812 */ /* 0x000fe400078ec0ff */
[----:B------:R-:W-:Y:S02]  /*66a0*/  LOP3.LUT R33, R68, 0xffff, RZ, 0xc0, !PT ;  /* 0x0000ffff44217812 */ /* 0x000fe400078ec0ff */
[----:B------:R-:W-:Y:S02]  /*66b0*/  SHF.R.U32.HI R31, RZ, 0x8, R98 ;  /* 0x00000008ff1f7819 */ /* 0x000fe40000011662 */
[----:B------:R-:W-:Y:S02]  /*66c0*/  SHF.R.U32.HI R35, RZ, 0x8, R35 ;  /* 0x00000008ff237819 */ /* 0x000fe40000011623 */
[----:B------:R-:W-:Y:S02]  /*66d0*/  F2FP.SATFINITE.E5M2.F32.PACK_AB_MERGE_C R36, R37, R36, RZ ;  /* 0x000000242524723e */ /* 0x000fe400048060ff */
[----:B------:R-:W-:-:S02]  /*66e0*/  LOP3.LUT R37, R28, 0xffff, RZ, 0xc0, !PT ;  /* 0x0000ffff1c257812 */ /* 0x000fc400078ec0ff */
[----:B------:R-:W-:Y:S02]  /*66f0*/  SHF.R.U32.HI R30, RZ, 0x8, R96 ;  /* 0x00000008ff1e7819 */ /* 0x000fe40000011660 */
[--C-:B------:R-:W-:Y:S02]  /*6700*/  PRMT R26, R96, 0x3340, R29.reuse ;  /* 0x00003340601a7816 */ /* 0x100fe4000000001d */
[----:B------:R-:W-:Y:S02]  /*6710*/  SHF.R.U32.HI R34, RZ, 0x8, R29 ;  /* 0x00000008ff227819 */ /* 0x000fe4000001161d */
[----:B------:R-:W-:Y:S02]  /*6720*/  PRMT R24, R132, 0x3340, R33 ;  /* 0x0000334084187816 */ /* 0x000fe40000000021 */
[----:B------:R-:W-:Y:S02]  /*6730*/  LOP3.LUT R28, R31, 0xffff, RZ, 0xc0, !PT ;  /* 0x0000ffff1f1c7812 */ /* 0x000fe400078ec0ff */
[----:B------:R-:W-:-:S02]  /*6740*/  LOP3.LUT R35, R35, 0xffff, RZ, 0xc0, !PT ;  /* 0x0000ffff23237812 */ /* 0x000fc400078ec0ff */
[----:B------:R-:W-:Y:S02]  /*6750*/  F2FP.SATFINITE.E5M2.F32.PACK_AB_MERGE_C R134, R135, R134, RZ ;  /* 0x000000868786723e */ /* 0x000fe400048060ff */
[----:B------:R-:W-:Y:S02]  /*6760*/  F2FP.SATFINITE.E5M2.F32.PACK_AB_MERGE_C R100, R101, R100, RZ ;  /* 0x000000646564723e */ /* 0x000fe400048060ff */
[----:B------:R-:W-:Y:S02]  /*6770*/  F2FP.SATFINITE.E5M2.F32.PACK_AB_MERGE_C R102, R103, R102, RZ ;  /* 0x000000666766723e */ /* 0x000fe400048060ff */
[----:B------:R-:W-:Y:S02]  /*6780*/  F2FP.SATFINITE.E5M2.F32.PACK_AB_MERGE_C R38, R39, R38, RZ ;  /* 0x000000262726723e */ /* 0x000fe400048060ff */
[----:B------:R-:W-:Y:S02]  /*6790*/  SHF.R.U32.HI R29, RZ, 0x8, R132 ;  /* 0x00000008ff1d7819 */ /* 0x000fe40000011684 */
[----:B------:R-:W-:-:S02]  /*67a0*/  SHF.R.U32.HI R33, RZ, 0x8, R33 ;  /* 0x00000008ff217819 */ /* 0x000fc40000011621 */
[----:B------:R-:W-:Y:S02]  /*67b0*/  LOP3.LUT R39, R30, 0xffff, RZ, 0xc0, !PT ;  /* 0x0000ffff1e277812 */ /* 0x000fe400078ec0ff */
[----:B------:R-:W-:Y:S02]  /*67c0*/  LOP3.LUT R34, R34, 0xffff, RZ, 0xc0, !PT ;  /* 0x0000ffff22227812 */ /* 0x000fe400078ec0ff */
[----:B------:R-:W-:Y:S02]  /*67d0*/  PRMT R58, R28, 0x3340, R35 ;  /* 0x000033401c3a7816 */ /* 0x000fe40000000023 */
[----:B------:R-:W-:Y:S02]  /*67e0*/  LOP3.LUT R30, R29, 0xffff, RZ, 0xc0, !PT ;  /* 0x0000ffff1d1e7812 */ /* 0x000fe400078ec0ff */
[----:B------:R-:W-:Y:S02]  /*67f0*/  LOP3.LUT R33, R33, 0xffff, RZ, 0xc0, !PT ;  /* 0x0000ffff21217812 */ /* 0x000fe400078ec0ff */
[----:B------:R-:W-:-:S02]  /*6800*/  LOP3.LUT R134, R134, 0xffff, RZ, 0xc0, !PT ;  /* 0x0000ffff86867812 */ /* 0x000fc400078ec0ff */
[----:B------:R-:W-:Y:S02]  /*6810*/  LOP3.LUT R100, R100, 0xffff, RZ, 0xc0, !PT ;  /* 0x0000ffff64647812 */ /* 0x000fe400078ec0ff */
[----:B------:R-:W-:Y:S02]  /*6820*/  LOP3.LUT R102, R102, 0xffff, RZ, 0xc0, !PT ;  /* 0x0000ffff66667812 */ /* 0x000fe400078ec0ff */
[----:B------:R-:W-:Y:S02]  /*6830*/  LOP3.LUT R31, R36, 0xffff, RZ, 0xc0, !PT ;  /* 0x0000ffff241f7812 */ /* 0x000fe400078ec0ff */
[----:B------:R-:W-:Y:S02]  /*6840*/  LOP3.LUT R35, R38, 0xffff, RZ, 0xc0, !PT ;  /* 0x0000ffff26237812 */ /* 0x000fe400078ec0ff */
[----:B------:R-:W-:Y:S02]  /*6850*/  F2FP.SATFINITE.E5M2.F32.PACK_AB_MERGE_C R136, R137, R136, RZ ;  /* 0x000000888988723e */ /* 0x000fe400048060ff */
[----:B------:R-:W-:-:S02]  /*6860*/  F2FP.SATFINITE.E5M2.F32.PACK_AB_MERGE_C R70, R71, R70, RZ ;  /* 0x000000464746723e */ /* 0x000fc400048060ff */
[----:B------:R-:W-:Y:S02]  /*6870*/  F2FP.SATFINITE.E5M2.F32.PACK_AB_MERGE_C R72, R73, R72, RZ ;  /* 0x000000484948723e */ /* 0x000fe400048060ff */
[----:B------:R-:W-:Y:S02]  /*6880*/  F2FP.SATFINITE.E5M2.F32.PACK_AB_MERGE_C R40, R41, R40, RZ ;  /* 0x000000282928723e */ /* 0x000fe400048060ff */
[----:B------:R-:W-:Y:S02]  /*6890*/  F2FP.SATFINITE.E5M2.F32.PACK_AB_MERGE_C R44, R45, R44, RZ ;  /* 0x0000002c2d2c723e */ /* 0x000fe400048060ff */
[----:B------:R-:W-:Y:S02]  /*68a0*/  F2FP.SATFINITE.E5M2.F32.PACK_AB_MERGE_C R48, R49, R48, RZ ;  /* 0x000000303130723e */ /* 0x000fe400048060ff */
[----:B------:R-:W-:Y:S02]  /*68b0*/  LOP3.LUT R32, R32, 0xffff, RZ, 0xc0, !PT ;  /* 0x0000ffff20207812 */ /* 0x000fe400078ec0ff */
[----:B------:R-:W-:-:S02]  /*68c0*/  PRMT R39, R39, 0x3340, R34 ;  /* 0x0000334027277816 */ /* 0x000fc40000000022 */
[----:B------:R-:W-:Y:S02]  /*68d0*/  PRMT R41, R30, 0x3340, R33 ;  /* 0x000033401e297816 */ /* 0x000fe40000000021 */
[----:B------:R-:W-:Y:S02]  /*68e0*/  SHF.R.U32.HI R28, RZ, 0x8, R134 ;  /* 0x00000008ff1c7819 */ /* 0x000fe40000011686 */
[--C-:B------:R-:W-:Y:S02]  /*68f0*/  PRMT R45, R100, 0x3340, R31.reuse ;  /* 0x00003340642d7816 */ /* 0x100fe4000000001f */
[----:B------:R-:W-:Y:S02]  /*6900*/  SHF.R.U32.HI R34, RZ, 0x8, R31 ;  /* 0x00000008ff227819 */ /* 0x000fe4000001161f */
[----:B------:R-:W-:Y:S02]  /*6910*/  PRMT R49, R102, 0x3340, R35 ;  /* 0x0000334066317816 */ /* 0x000fe40000000023 */
[----:B------:R-:W-:-:S02]  /*6920*/  LOP3.LUT R136, R136, 0xffff, RZ, 0xc0, !PT ;  /* 0x0000ffff88887812 */ /* 0x000fc400078ec0ff */
[----:B------:R-:W-:Y:S02]  /*6930*/  LOP3.LUT R29, R70, 0xffff, RZ, 0xc0, !PT ;  /* 0x0000ffff461d7812 */ /* 0x000fe400078ec0ff */
[----:B------:R-:W-:Y:S02]  /*6940*/  LOP3.LUT R33, R72, 0xffff, RZ, 0xc0, !PT ;  /* 0x0000ffff48217812 */ /* 0x000fe400078ec0ff */
[----:B------:R-:W-:Y:S02]  /*6950*/  SHF.R.U32.HI R31, RZ, 0x8, R102 ;  /* 0x00000008ff1f7819 */ /* 0x000fe40000011666 */
[----:B------:R-:W-:Y:S02]  /*6960*/  SHF.R.U32.HI R35, RZ, 0x8, R35 ;  /* 0x00000008ff237819 */ /* 0x000fe40000011623 */
[----:B------:R-:W-:Y:S02]  /*6970*/  PRMT R56, R37, 0x3340, R32 ;  /* 0x0000334025387816 */ /* 0x000fe40000000020 */
[----:B------:R-:W-:-:S02]  /*6980*/  F2FP.SATFINITE.E5M2.F32.PACK_AB_MERGE_C R42, R43, R42, RZ ;  /* 0x0000002a2b2a723e */ /* 0x000fc400048060ff */
[----:B------:R-:W-:Y:S02]  /*6990*/  F2FP.SATFINITE.E5M2.F32.PACK_AB_MERGE_C R50, R51, R50, RZ ;  /* 0x000000323332723e */ /* 0x000fe400048060ff */
[----:B------:R-:W-:Y:S02]  /*69a0*/  LOP3.LUT R37, R28, 0xffff, RZ, 0xc0, !PT ;  /* 0x0000ffff1c257812 */ /* 0x000fe400078ec0ff */
[--C-:B------:R-:W-:Y:S02]  /*69b0*/  PRMT R43, R134, 0x3340, R29.reuse ;  /* 0x00003340862b7816 */ /* 0x100fe4000000001d */
[----:B------:R-:W-:Y:S02]  /*69c0*/  SHF.R.U32.HI R32, RZ, 0x8, R29 ;  /* 0x00000008ff207819 */ /* 0x000fe4000001161d */
[----:B------:R-:W-:Y:S02]  /*69d0*/  SHF.R.U32.HI R30, RZ, 0x8, R100 ;  /* 0x00000008ff1e7819 */ /* 0x000fe40000011664 */
[----:B------:R-:W-:-:S02]  /*69e0*/  PRMT R51, R136, 0x3340, R33 ;  /* 0x0000334088337816 */ /* 0x000fc40000000021 */
[----:B------:R-:W-:Y:S02]  /*69f0*/  LOP3.LUT R28, R31, 0xffff, RZ, 0xc0, !PT ;  /* 0x0000ffff1f1c7812 */ /* 0x000fe400078ec0ff */
[----:B------:R-:W-:Y:S02]  /*6a00*/  LOP3.LUT R35, R35, 0xffff, RZ, 0xc0, !PT ;  /* 0x0000ffff23237812 */ /* 0x000fe400078ec0ff */
[----:B------:R-:W-:Y:S02]  /*6a10*/  F2FP.SATFINITE.E5M2.F32.PACK_AB_MERGE_C R138, R139, R138, RZ ;  /* 0x0000008a8b8a723e */ /* 0x000fe400048060ff */
[----:B------:R-:W-:Y:S02]  /*6a20*/  F2FP.SATFINITE.E5M2.F32.PACK_AB_MERGE_C R104, R105, R104, RZ ;  /* 0x000000686968723e */ /* 0x000fe400048060ff */
[----:B------:R-:W-:Y:S02]  /*6a30*/  F2FP.SATFINITE.E5M2.F32.PACK_AB_MERGE_C R106, R107, R106, RZ ;  /* 0x0000006a6b6a723e */ /* 0x000fe400048060ff */
[----:B------:R-:W-:-:S02]  /*6a40*/  SHF.R.U32.HI R29, RZ, 0x8, R136 ;  /* 0x00000008ff1d7819 */ /* 0x000fc40000011688 */
[----:B------:R-:W-:Y:S02]  /*6a50*/  SHF.R.U32.HI R33, RZ, 0x8, R33 ;  /* 0x00000008ff217819 */ /* 0x000fe40000011621 */
[----:B------:R-:W-:Y:S02]  /*6a60*/  F2FP.SATFINITE.E5M2.F32.PACK_AB_MERGE_C R46, R47, R46, RZ ;  /* 0x0000002e2f2e723e */ /* 0x000fe400048060ff */
[----:B------:R-:W-:Y:S02]  /*6a70*/  LOP3.LUT R47, R30, 0xffff, RZ, 0xc0, !PT ;  /* 0x0000ffff1e2f7812 */ /* 0x000fe400078ec0ff */
        /* <DEDUP_REMOVED lines=26> */
[----:B------:R-:W-:-:S02]  /*6c20*/  LOP3.LUT R37, R28, 0xffff, RZ, 0xc0, !PT ;  /* 0x0000ffff1c257812 */ /* 0x000fc400078ec0ff */
[----:B------:R-:W-:Y:S02]  /*6c30*/  PRMT R12, R12, 0x5410, R3 ;  /* 0x000054100c0c7816 */ /* 0x000fe40000000003 */
[----:B------:R-:W-:Y:S02]  /*6c40*/  PRMT R13, R13, 0x5410, R10 ;  /* 0x000054100d0d7816 */ /* 0x000fe4000000000a */
[----:B------:R-:W-:Y:S02]  /*6c50*/  PRMT R14, R14, 0x5410, R11 ;  /* 0x000054100e0e7816 */ /* 0x000fe4000000000b */
[----:B------:R-:W-:Y:S01]  /*6c60*/  PRMT R15, R15, 0x5410, R2 ;  /* 0x000054100f0f7816 */ /* 0x000fe20000000002 */
[----:B------:R-:W-:Y:S01]  /*6c70*/  BAR.SYNC.DEFER_BLOCKING 0x0 ;  /* 0x0000000000007b1d */ /* 0x000fe20000010000 */
[--C-:B------:R-:W-:Y:S02]  /*6c80*/  PRMT R42, R138, 0x3340, R29.reuse ;  /* 0x000033408a2a7816 */ /* 0x100fe4000000001d */
[----:B------:R-:W-:-:S02]  /*6c90*/  SHF.R.U32.HI R32, RZ, 0x8, R29 ;  /* 0x00000008ff207819 */ /* 0x000fc4000001161d */
[----:B------:R-:W-:Y:S02]  /*6ca0*/  SHF.R.U32.HI R30, RZ, 0x8, R104 ;  /* 0x00000008ff1e7819 */ /* 0x000fe40000011668 */
[----:B------:R-:W-:Y:S02]  /*6cb0*/  PRMT R59, R140, 0x3340, R33 ;  /* 0x000033408c3b7816 */ /* 0x000fe40000000021 */
[----:B------:R-:W-:Y:S02]  /*6cc0*/  LOP3.LUT R28, R31, 0xffff, RZ, 0xc0, !PT ;  /* 0x0000ffff1f1c7812 */ /* 0x000fe400078ec0ff */
[----:B------:R-:W-:Y:S02]  /*6cd0*/  LOP3.LUT R35, R35, 0xffff, RZ, 0xc0, !PT ;  /* 0x0000ffff23237812 */ /* 0x000fe400078ec0ff */
[----:B------:R-:W-:Y:S02]  /*6ce0*/  F2FP.SATFINITE.E5M2.F32.PACK_AB_MERGE_C R142, R143, R142, RZ ;  /* 0x0000008e8f8e723e */ /* 0x000fe400048060ff */
[----:B------:R-:W-:-:S02]  /*6cf0*/  F2FP.SATFINITE.E5M2.F32.PACK_AB_MERGE_C R108, R109, R108, RZ ;  /* 0x0000006c6d6c723e */ /* 0x000fc400048060ff */
[----:B------:R-:W-:Y:S02]  /*6d00*/  F2FP.SATFINITE.E5M2.F32.PACK_AB_MERGE_C R110, R111, R110, RZ ;  /* 0x0000006e6f6e723e */ /* 0x000fe400048060ff */
[----:B------:R-:W-:Y:S02]  /*6d10*/  SHF.R.U32.HI R29, RZ, 0x8, R140 ;  /* 0x00000008ff1d7819 */ /* 0x000fe4000001168c */
[----:B------:R-:W-:Y:S02]  /*6d20*/  SHF.R.U32.HI R33, RZ, 0x8, R33 ;  /* 0x00000008ff217819 */ /* 0x000fe40000011621 */
[----:B------:R-:W-:Y:S01]  /*6d30*/  F2FP.SATFINITE.E5M2.F32.PACK_AB_MERGE_C R78, R79, R78, RZ ;  /* 0x0000004e4f4e723e */ /* 0x000fe200048060ff */
[----:B------:R0:W-:Y:S01]  /*6d40*/  STSM.16.M88.4 [R9], R12 ;  /* 0x0000000c09007844 */ /* 0x0001e20000000200 */
[----:B------:R-:W-:Y:S02]  /*6d50*/  F2FP.SATFINITE.E5M2.F32.PACK_AB_MERGE_C R144, R145, R144, RZ ;  /* 0x000000909190723e */ /* 0x000fe400048060ff */
[----:B------:R-:W-:-:S02]  /*6d60*/  F2FP.SATFINITE.E5M2.F32.PACK_AB_MERGE_C R54, R55, R54, RZ ;  /* 0x000000363736723e */ /* 0x000fc400048060ff */
        /* <DEDUP_REMOVED lines=13> */
[----:B------:R-:W-:Y:S02]  /*6e40*/  PRMT R68, R55, 0x3340, R34 ;  /* 0x0000334037447816 */ /* 0x000fe40000000022 */
[----:B------:R-:W-:Y:S02]  /*6e50*/  PRMT R47, R37, 0x3340, R32 ;  /* 0x00003340252f7816 */ /* 0x000fe40000000020 */
[----:B------:R-:W-:Y:S02]  /*6e60*/  PRMT R72, R30, 0x3340, R33 ;  /* 0x000033401e487816 */ /* 0x000fe40000000021 */
[----:B------:R-:W-:Y:S02]  /*6e70*/  SHF.R.U32.HI R28, RZ, 0x8, R142 ;  /* 0x00000008ff1c7819 */ /* 0x000fe4000001168e */
[----:B------:R-:W-:-:S02]  /*6e80*/  PRMT R74, R108, 0x3340, R31 ;  /* 0x000033406c4a7816 */ /* 0x000fc4000000001f */
[----:B------:R-:W-:Y:S02]  /*6e90*/  SHF.R.U32.HI R34, RZ, 0x8, R31 ;  /* 0x00000008ff227819 */ /* 0x000fe4000001161f */
[----:B------:R-:W-:Y:S02]  /*6ea0*/  PRMT R75, R110, 0x3340, R35 ;  /* 0x000033406e4b7816 */ /* 0x000fe40000000023 */
[--C-:B------:R-:W-:Y:S02]  /*6eb0*/  PRMT R73, R142, 0x3340, R29.reuse ;  /* 0x000033408e497816 */ /* 0x100fe4000000001d */
[----:B------:R-:W-:Y:S02]  /*6ec0*/  SHF.R.U32.HI R32, RZ, 0x8, R29 ;  /* 0x00000008ff207819 */ /* 0x000fe4000001161d */
[----:B------:R-:W-:Y:S02]  /*6ed0*/  SHF.R.U32.HI R30, RZ, 0x8, R108 ;  /* 0x00000008ff1e7819 */ /* 0x000fe4000001166c */
[----:B------:R-:W-:-:S02]  /*6ee0*/  SHF.R.U32.HI R31, RZ, 0x8, R110 ;  /* 0x00000008ff1f7819 */ /* 0x000fc4000001166e */
[----:B------:R-:W-:Y:S02]  /*6ef0*/  SHF.R.U32.HI R35, RZ, 0x8, R35 ;  /* 0x00000008ff237819 */ /* 0x000fe40000011623 */
[----:B------:R-:W-:Y:S02]  /*6f00*/  F2FP.SATFINITE.E5M2.F32.PACK_AB_MERGE_C R146, R147, R146, RZ ;  /* 0x000000929392723e */ /* 0x000fe400048060ff */
[----:B------:R-:W-:Y:S02]  /*6f10*/  SHF.R.U32.HI R29, RZ, 0x8, R144 ;  /* 0x00000008ff1d7819 */ /* 0x000fe40000011690 */
        /* <DEDUP_REMOVED lines=9> */
[----:B------:R-:W-:Y:S02]  /*6fb0*/  PRMT R46, R28, 0x3340, R35 ;  /* 0x000033401c2e7816 */ /* 0x000fe40000000023 */
[----:B------:R-:W-:Y:S02]  /*6fc0*/  PRMT R44, R37, 0x3340, R32 ;  /* 0x00003340252c7816 */ /* 0x000fe40000000020 */
[----:B------:R-:W-:Y:S02]  /*6fd0*/  SHF.R.U32.HI R28, RZ, 0x8, R146 ;  /* 0x00000008ff1c7819 */ /* 0x000fe40000011692 */
[----:B------:R-:W-:Y:S02]  /*6fe0*/  SHF.R.U32.HI R32, RZ, 0x8, R29 ;  /* 0x00000008ff207819 */ /* 0x000fe4000001161d */
[----:B------:R-:W-:Y:S02]  /*6ff0*/  LOP3.LUT R0, R0, 0x7f, RZ, 0xc0, !PT ;  /* 0x0000007f00007812 */ /* 0x000fe400078ec0ff */
[----:B------:R-:W-:-:S02]  /*7000*/  LOP3.LUT R37, R28, 0xffff, RZ, 0xc0, !PT ;  /* 0x0000ffff1c257812 */ /* 0x000fc400078ec0ff */
[----:B------:R-:W-:Y:S02]  /*7010*/  LOP3.LUT R32, R32, 0xffff, RZ, 0xc0, !PT ;  /* 0x0000ffff20207812 */ /* 0x000fe400078ec0ff */
[----:B------:R-:W-:Y:S01]  /*7020*/  LEA R0, R0, UR12, 0x4 ;  /* 0x0000000c00007c11 */ /* 0x000fe2000f8e20ff */
[----:B------:R-:W-:Y:S01]  /*7030*/  ULDC.64 UR12, c[0x0][0x228] ;  /* 0x00008a00000c7ab9 */ /* 0x000fe20000000a00 */
[----:B------:R-:W-:Y:S02]  /*7040*/  LOP3.LUT R31, R48, 0xffff, RZ, 0xc0, !PT ;  /* 0x0000ffff301f7812 */ /* 0x000fe400078ec0ff */
[----:B------:R-:W-:Y:S02]  /*7050*/  PRMT R19, R19, 0x5410, R22 ;  /* 0x0000541013137816 */ /* 0x000fe40000000016 */
[----:B------:R-:W-:Y:S02]  /*7060*/  PRMT R48, R37, 0x3340, R32 ;  /* 0x0000334025307816 */ /* 0x000fe40000000020 */
[----:B------:R-:W-:Y:S01]  /*7070*/  PRMT R22, R26, 0x5410, R39 ;  /* 0x000054101a167816 */ /* 0x000fe20000000027 */
[----:B------:R-:W-:Y:S01]  /*7080*/  BAR.SYNC.DEFER_BLOCKING 0x0 ;  /* 0x0000000000007b1d */ /* 0x000fe20000010000 */
[----:B------:R-:W-:-:S02]  /*7090*/  F2FP.SATFINITE.E5M2.F32.PACK_AB_MERGE_C R80, R81, R80, RZ ;  /* 0x000000505150723e */ /* 0x000fc400048060ff */
[----:B------:R-:W-:Y:S02]  /*70a0*/  PRMT R16, R16, 0x5410, R5 ;  /* 0x0000541010107816 */ /* 0x000fe40000000005 */
[----:B------:R-:W-:-:S03]  /*70b0*/  PRMT R17, R17, 0x5410, R20 ;  /* 0x0000541011117816 */ /* 0x000fc60000000014 */
[----:B------:R-:W1:Y:S01]  /*70c0*/  LDC R5, c[0x0][0x244] ;  /* 0x00009100ff057b82 */ /* 0x000e620000000800 */
[----:B------:R-:W-:Y:S02]  /*70d0*/  PRMT R18, R18, 0x5410, R21 ;  /* 0x0000541012127816 */ /* 0x000fe40000000015 */
[----:B------:R-:W-:Y:S02]  /*70e0*/  LOP3.LUT R33, R80, 0xffff, RZ, 0xc0, !PT ;  /* 0x0000ffff50217812 */ /* 0x000fe400078ec0ff */
[----:B------:R-:W-:Y:S02]  /*70f0*/  F2FP.SATFINITE.E5M2.F32.PACK_AB_MERGE_C R148, R149, R148, RZ ;  /* 0x000000949594723e */ /* 0x000fe400048060ff */
[--C-:B------:R-:W-:Y:S02]  /*7100*/  PRMT R61, R144, 0x3340, R33.reuse ;  /* 0x00003340903d7816 */ /* 0x100fe40000000021 */
[----:B------:R-:W-:Y:S02]  /*7110*/  SHF.R.U32.HI R33, RZ, 0x8, R33 ;  /* 0x00000008ff217819 */ /* 0x000fe40000011621 */
[----:B------:R-:W-:-:S02]  /*7120*/  F2FP.SATFINITE.E5M2.F32.PACK_AB_MERGE_C R114, R115, R114, RZ ;  /* 0x000000727372723e */ /* 0x000fc400048060ff */
[----:B------:R-:W-:Y:S02]  /*7130*/  LOP3.LUT R33, R33, 0xffff, RZ, 0xc0, !PT ;  /* 0x0000ffff21217812 */ /* 0x000fe400078ec0ff */
[----:B------:R-:W-:Y:S02]  /*7140*/  F2FP.SATFINITE.E5M2.F32.PACK_AB_MERGE_C R84, R85, R84, RZ ;  /* 0x000000545554723e */ /* 0x000fe400048060ff */
[----:B------:R-:W-:Y:S01]  /*7150*/  F2FP.SATFINITE.E5M2.F32.PACK_AB_MERGE_C R112, R113, R112, RZ ;  /* 0x000000707170723e */ /* 0x000fe200048060ff */
[----:B------:R-:W2:Y:S01]  /*7160*/  LDS.128 R36, [R0] ;  /* 0x0000000000247984 */ /* 0x000ea20000000c00 */
[----:B------:R-:W-:Y:S02]  /*7170*/  PRMT R76, R30, 0x3340, R33 ;  /* 0x000033401e4c7816 */ /* 0x000fe40000000021 */
[----:B------:R-:W-:Y:S01]  /*7180*/  LOP3.LUT R34, R34, 0xffff, RZ, 0xc0, !PT ;  /* 0x0000ffff22227812 */ /* 0x000fe200078ec0ff */
[----:B------:R-:W-:Y:S01]  /*7190*/  BAR.SYNC.DEFER_BLOCKING 0x0 ;  /* 0x0000000000007b1d */ /* 0x000fe20000010000 */
[----:B------:R-:W-:Y:S01]  /*71a0*/  LOP3.LUT R148, R148, 0xffff, RZ, 0xc0, !PT ;  /* 0x0000ffff94947812 */ /* 0x000fe200078ec0ff */
[----:B-1----:R-:W-:Y:S01]  /*71b0*/  IMAD R2, R6, R5, RZ ;  /* 0x0000000506027224 */ /* 0x002fe200078e02ff */
[----:B------:R-:W-:-:S02]  /*71c0*/  LOP3.LUT R114, R114, 0xffff, RZ, 0xc0, !PT ;  /* 0x0000ffff72727812 */ /* 0x000fc400078ec0ff */
[----:B------:R-:W-:Y:S01]  /*71d0*/  LOP3.LUT R33, R84, 0xffff, RZ, 0xc0, !PT ;  /* 0x0000ffff54217812 */ /* 0x000fe200078ec0ff */
[----:B------:R-:W-:Y:S01]  /*71e0*/  IMAD R5, R5, 0x80, R2 ;  /* 0x0000008005057824 */ /* 0x000fe200078e0202 */
[----:B------:R-:W-:Y:S02]  /*71f0*/  LOP3.LUT R35, R50, 0xffff, RZ, 0xc0, !PT ;  /* 0x0000ffff32237812 */ /* 0x000fe400078ec0ff */
[----:B------:R-:W-:Y:S02]  /*7200*/  LOP3.LUT R112, R112, 0xffff, RZ, 0xc0, !PT ;  /* 0x0000ffff70707812 */ /* 0x000fe400078ec0ff */
[----:B------:R-:W-:Y:S02]  /*7210*/  PRMT R55, R55, 0x3340, R34 ;  /* 0x0000334037377816 */ /* 0x000fe40000000022 */
[----:B------:R-:W-:Y:S02]  /*7220*/  PRMT R79, R114, 0x3340, R35 ;  /* 0x00003340724f7816 */ /* 0x000fe40000000023 */
[----:B------:R-:W-:-:S02]  /*7230*/  PRMT R65, R148, 0x3340, R33 ;  /* 0x0000334094417816 */ /* 0x000fc40000000021 */
[----:B------:R-:W-:Y:S02]  /*7240*/  PRMT R77, R146, 0x3340, R29 ;  /* 0x00003340924d7816 */ /* 0x000fe4000000001d */
[----:B------:R-:W-:Y:S02]  /*7250*/  SHF.R.U32.HI R30, RZ, 0x8, R112 ;  /* 0x00000008ff1e7819 */ /* 0x000fe40000011670 */
[--C-:B------:R-:W-:Y:S02]  /*7260*/  PRMT R78, R112, 0x3340, R31.reuse ;  /* 0x00003340704e7816 */ /* 0x100fe4000000001f */
[----:B------:R-:W-:Y:S01]  /*7270*/  SHF.R.U32.HI R34, RZ, 0x8, R31 ;  /* 0x00000008ff227819 */ /* 0x000fe2000001161f */
[----:B------:R-:W-:Y:S01]  /*7280*/  STSM.16.M88.4 [R9], R16 ;  /* 0x0000001009007844 */ /* 0x000fe20000000200 */
[----:B------:R-:W-:Y:S02]  /*7290*/  SHF.R.U32.HI R35, RZ, 0x8, R35 ;  /* 0x00000008ff237819 */ /* 0x000fe40000011623 */
[----:B------:R-:W-:Y:S01]  /*72a0*/  SHF.R.U32.HI R33, RZ, 0x8, R33 ;  /* 0x00000008ff217819 */ /* 0x000fe20000011621 */
[----:B------:R-:W-:Y:S01]  /*72b0*/  BAR.SYNC.DEFER_BLOCKING 0x0 ;  /* 0x0000000000007b1d */ /* 0x000fe20000010000 */
[----:B------:R-:W-:-:S02]  /*72c0*/  SHF.R.U32.HI R31, RZ, 0x8, R114 ;  /* 0x00000008ff1f7819 */ /* 0x000fc40000011672 */
[----:B------:R-:W-:Y:S02]  /*72d0*/  SHF.R.U32.HI R29, RZ, 0x8, R148 ;  /* 0x00000008ff1d7819 */ /* 0x000fe40000011694 */
        /* <DEDUP_REMOVED lines=9> */
[----:B------:R-:W-:Y:S01]  /*7370*/  PRMT R20, R4, 0x5410, R23 ;  /* 0x0000541004147816 */ /* 0x000fe20000000017 */
[----:B------:R-:W1:Y:S01]  /*7380*/  LDS.128 R32, [R0] ;  /* 0x0000000000207984 */ /* 0x000e620000000c00 */
[----:B------:R-:W-:-:S02]  /*7390*/  PRMT R21, R25, 0x5410, R56 ;  /* 0x0000541019157816 */ /* 0x000fc40000000038 */
[----:B------:R-:W-:Y:S01]  /*73a0*/  PRMT R23, R27, 0x5410, R58 ;  /* 0x000054101b177816 */ /* 0x000fe2000000003a */
[----:B------:R-:W-:Y:S01]  /*73b0*/  BAR.SYNC.DEFER_BLOCKING 0x0 ;  /* 0x0000000000007b1d */ /* 0x000fe20000010000 */
[----:B------:R-:W-:Y:S02]  /*73c0*/  F2FP.SATFINITE.E5M2.F32.PACK_AB_MERGE_C R150, R151, R150, RZ ;  /* 0x000000969796723e */ /* 0x000fe400048060ff */
[----:B------:R-:W-:Y:S02]  /*73d0*/  F2FP.SATFINITE.E5M2.F32.PACK_AB_MERGE_C R116, R117, R116, RZ ;  /* 0x000000747574723e */ /* 0x000fe400048060ff */
[----:B------:R-:W-:Y:S02]  /*73e0*/  F2FP.SATFINITE.E5M2.F32.PACK_AB_MERGE_C R86, R87, R86, RZ ;  /* 0x000000565756723e */ /* 0x000fe400048060ff */
[----:B------:R-:W-:Y:S02]  /*73f0*/  F2FP.SATFINITE.E5M2.F32.PACK_AB_MERGE_C R118, R119, R118, RZ ;  /* 0x000000767776723e */ /* 0x000fe400048060ff */
[----:B------:R-:W-:-:S02]  /*7400*/  LOP3.LUT R150, R150, 0xffff, RZ, 0xc0, !PT ;  /* 0x0000ffff96967812 */ /* 0x000fc400078ec0ff */
[----:B------:R-:W-:Y:S02]  /*7410*/  LOP3.LUT R116, R116, 0xffff, RZ, 0xc0, !PT ;  /* 0x0000ffff74747812 */ /* 0x000fe400078ec0ff */
[----:B------:R-:W-:Y:S02]  /*7420*/  LOP3.LUT R11, R86, 0xffff, RZ, 0xc0, !PT ;  /* 0x0000ffff560b7812 */ /* 0x000fe400078ec0ff */
[----:B------:R-:W-:Y:S02]  /*7430*/  LOP3.LUT R29, R52, 0xffff, RZ, 0xc0, !PT ;  /* 0x0000ffff341d7812 */ /* 0x000fe400078ec0ff */
[----:B------:R-:W-:Y:S02]  /*7440*/  LOP3.LUT R118, R118, 0xffff, RZ, 0xc0, !PT ;  /* 0x0000ffff76767812 */ /* 0x000fe400078ec0ff */
[----:B------:R-:W-:Y:S02]  /*7450*/  LOP3.LUT R31, R54, 0xffff, RZ, 0xc0, !PT ;  /* 0x0000ffff361f7812 */ /* 0x000fe400078ec0ff */
[----:B------:R-:W-:-:S02]  /*7460*/  PRMT R81, R150, 0x3340, R11 ;  /* 0x0000334096517816 */ /* 0x000fc4000000000b */
[----:B------:R-:W-:Y:S01]  /*7470*/  SHF.R.U32.HI R28, RZ, 0x8, R11 ;  /* 0x00000008ff1c7819 */ /* 0x000fe2000001160b */
[----:B------:R-:W-:Y:S01]  /*7480*/  STSM.16.M88.4 [R9], R20 ;  /* 0x0000001409007844 */ /* 0x000fe20000000200 */
[--C-:B------:R-:W-:Y:S02]  /*7490*/  PRMT R82, R116, 0x3340, R29.reuse ;  /* 0x0000334074527816 */ /* 0x100fe4000000001d */
[----:B------:R-:W-:Y:S01]  /*74a0*/  SHF.R.U32.HI R29, RZ, 0x8, R29 ;  /* 0x00000008ff1d7819 */ /* 0x000fe2000001161d */
[----:B------:R-:W-:Y:S01]  /*74b0*/  BAR.SYNC.DEFER_BLOCKING 0x0 ;  /* 0x0000000000007b1d */ /* 0x000fe20000010000 */
[----:B------:R-:W-:Y:S02]  /*74c0*/  SHF.R.U32.HI R11, RZ, 0x8, R118 ;  /* 0x00000008ff0b7819 */ /* 0x000fe40000011676 */
[----:B------:R-:W-:Y:S02]  /*74d0*/  SHF.R.U32.HI R30, RZ, 0x8, R31 ;  /* 0x00000008ff1e7819 */ /* 0x000fe4000001161f */
[----:B------:R-:W-:-:S02]  /*74e0*/  SHF.R.U32.HI R3, RZ, 0x8, R150 ;  /* 0x00000008ff037819 */ /* 0x000fc40000011696 */
[----:B------:R-:W-:Y:S02]  /*74f0*/  SHF.R.U32.HI R10, RZ, 0x8, R116 ;  /* 0x00000008ff0a7819 */ /* 0x000fe40000011674 */
[----:B------:R-:W-:Y:S02]  /*7500*/  PRMT R83, R118, 0x3340, R31 ;  /* 0x0000334076537816 */ /* 0x000fe4000000001f */
[----:B------:R-:W-:Y:S02]  /*7510*/  LOP3.LUT R28, R28, 0xffff, RZ, 0xc0, !PT ;  /* 0x0000ffff1c1c7812 */ /* 0x000fe400078ec0ff */
[----:B------:R-:W-:Y:S02]  /*7520*/  LOP3.LUT R29, R29, 0xffff, RZ, 0xc0, !PT ;  /* 0x0000ffff1d1d7812 */ /* 0x000fe400078ec0ff */
[----:B------:R-:W-:Y:S02]  /*7530*/  LOP3.LUT R31, R11, 0xffff, RZ, 0xc0, !PT ;  /* 0x0000ffff0b1f7812 */ /* 0x000fe400078ec0ff */
[----:B------:R-:W-:-:S02]  /*7540*/  LOP3.LUT R30, R30, 0xffff, RZ, 0xc0, !PT ;  /* 0x0000ffff1e1e7812 */ /* 0x000fc400078ec0ff */
[----:B------:R-:W-:Y:S02]  /*7550*/  LOP3.LUT R3, R3, 0xffff, RZ, 0xc0, !PT ;  /* 0x0000ffff03037812 */ /* 0x000fe400078ec0ff */
[----:B------:R-:W-:Y:S02]  /*7560*/  LOP3.LUT R10, R10, 0xffff, RZ, 0xc0, !PT ;  /* 0x0000ffff0a0a7812 */ /* 0x000fe400078ec0ff */
[----:B------:R-:W-:Y:S02]  /*7570*/  PRMT R52, R3, 0x3340, R28 ;  /* 0x0000334003347816 */ /* 0x000fe4000000001c */
[----:B------:R-:W-:Y:S02]  /*7580*/  PRMT R11, R10, 0x3340, R29 ;  /* 0x000033400a0b7816 */ /* 0x000fe4000000001d */
[----:B------:R-:W-:Y:S02]  /*7590*/  PRMT R54, R31, 0x3340, R30 ;  /* 0x000033401f367816 */ /* 0x000fe4000000001e */
[----:B------:R-:W3:Y:S01]  /*75a0*/  LDS.128 R28, [R0] ;  /* 0x00000000001c7984 */ /* 0x000ee20000000c00 */
[----:B0-----:R-:W-:-:S02]  /*75b0*/  PRMT R12, R24, 0x5410, R41 ;  /* 0x00005410180c7816 */ /* 0x001fc40000000029 */
[----:B------:R-:W-:Y:S01]  /*75c0*/  PRMT R13, R43, 0x5410, R60 ;  /* 0x000054102b0d7816 */ /* 0x000fe2000000003c */
[----:B------:R-:W-:Y:S01]  /*75d0*/  BAR.SYNC.DEFER_BLOCKING 0x0 ;  /* 0x0000000000007b1d */ /* 0x000fe20000010000 */
        /* <DEDUP_REMOVED lines=11> */
[----:B------:R-:W-:Y:S01]  /*7690*/  PRMT R77, R77, 0x5410, R48 ;  /* 0x000054104d4d7816 */ /* 0x000fe20000000030 */
[----:B------:R-:W-:Y:S01]  /*76a0*/  STSM.16.M88.4 [R9], R12 ;  /* 0x0000000c09007844 */ /* 0x000fe20000000200 */
[----:B------:R-:W-:Y:S02]  /*76b0*/  PRMT R78, R78, 0x5410, R63 ;  /* 0x000054104e4e7816 */ /* 0x000fe4000000003f */
[----:B------:R-:W-:Y:S01]  /*76c0*/  PRMT R79, R79, 0x5410, R50 ;  /* 0x000054104f4f7816 */ /* 0x000fe20000000032 */
[----:B------:R-:W-:Y:S01]  /*76d0*/  BAR.SYNC.DEFER_BLOCKING 0x0 ;  /* 0x0000000000007b1d */ /* 0x000fe20000010000 */
[----:B------:R-:W-:Y:S02]  /*76e0*/  PRMT R80, R65, 0x5410, R80 ;  /* 0x0000541041507816 */ /* 0x000fe40000000050 */
[----:B------:R-:W-:Y:S02]  /*76f0*/  PRMT R81, R81, 0x5410, R52 ;  /* 0x0000541051517816 */ /* 0x000fe40000000034 */
[----:B------:R-:W-:-:S02]  /*7700*/  PRMT R82, R82, 0x5410, R11 ;  /* 0x0000541052527816 */ /* 0x000fc4000000000b */
[----:B------:R-:W-:Y:S02]  /*7710*/  PRMT R83, R83, 0x5410, R54 ;  /* 0x0000541053537816 */ /* 0x000fe40000000036 */
[----:B------:R-:W-:Y:S02]  /*7720*/  ISETP.GE.AND P1, PT, R6, UR6, PT ;  /* 0x0000000606007c0c */ /* 0x000fe4000bf26270 */
[C---:B------:R-:W-:Y:S02]  /*7730*/  IADD3 R3, P4, R2.reuse, UR4, RZ ;  /* 0x0000000402037c10 */ /* 0x040fe4000ff9e0ff */
[----:B------:R-:W-:Y:S02]  /*7740*/  ISETP.LT.AND P1, PT, R7, UR31, !P1 ;  /* 0x0000001f07007c0c */ /* 0x000fe4000cf21270 */
[----:B------:R-:W-:Y:S02]  /*7750*/  LEA.HI.X.SX32 R2, R2, UR5, 0x1, P4 ;  /* 0x0000000502027c11 */ /* 0x000fe4000a0f0eff */
[----:B------:R-:W-:Y:S01]  /*7760*/  IADD3 R4, P5, R5, UR4, RZ ;  /* 0x0000000405047c10 */ /* 0x000fe2000ffbe0ff */
[----:B------:R-:W-:Y:S01]  /*7770*/  ULDC UR4, c[0x0][0x22c] ;  /* 0x00008b0000047ab9 */ /* 0x000fe20000000800 */
[----:B--2---:R-:W-:-:S02]  /*7780*/  PRMT R49, R36, 0x7771, RZ ;  /* 0x0000777124317816 */ /* 0x004fc400000000ff */
[----:B------:R-:W-:Y:S02]  /*7790*/  LEA.HI.X.SX32 R5, R5, UR5, 0x1, P5 ;  /* 0x0000000505057c11 */ /* 0x000fe4000a8f0eff */
[----:B------:R-:W-:Y:S01]  /*77a0*/  ISETP.LT.AND P5, PT, R6, UR22, !P2 ;  /* 0x0000001606007c0c */ /* 0x000fe2000d7a1270 */
[----:B------:R-:W0:Y:S01]  /*77b0*/  LDS.128 R24, [R0] ;  /* 0x0000000000187984 */ /* 0x000e220000000c00 */
[C---:B------:R-:W-:Y:S01]  /*77c0*/  PRMT R47, R36.reuse, 0x7772, RZ ;  /* 0x00007772242f7816 */ /* 0x040fe200000000ff */
[----:B------:R-:W-:Y:S06]  /*77d0*/  BAR.SYNC.DEFER_BLOCKING 0x0 ;  /* 0x0000000000007b1d */ /* 0x000fec0000010000 */
[----:B------:R2:W-:Y:S02]  /*77e0*/  STSM.16.M88.4 [R9], R40 ;  /* 0x0000002809007844 */ /* 0x0005e40000000200 */
[----:B------:R-:W-:Y:S01]  /*77f0*/  BAR.SYNC.DEFER_BLOCKING 0x0 ;  /* 0x0000000000007b1d */ /* 0x000fe20000010000 */
[----:B--2---:R-:W-:Y:S01]  /*7800*/  IMAD R40, R7, UR26, RZ ;  /* 0x0000001a07287c24 */ /* 0x004fe2000f8e02ff */
[----:B------:R-:W-:-:S03]  /*7810*/  PRMT R43, R36, 0x7770, RZ ;  /* 0x00007770242b7816 */ /* 0x000fc600000000ff */
[C---:B------:R-:W-:Y:S01]  /*7820*/  VIADD R42, R40.reuse, UR26 ;  /* 0x0000001a282a7c36 */ /* 0x040fe20008000000 */
[----:B------:R-:W-:Y:S02]  /*7830*/  SHF.R.S32.HI R41, RZ, 0x1f, R40 ;  /* 0x0000001fff297819 */ /* 0x000fe40000011428 */
[----:B------:R-:W-:Y:S01]  /*7840*/  IADD3 R10, P4, R40, R3, RZ ;  /* 0x00000003280a7210 */ /* 0x000fe20007f9e0ff */
[----:B------:R-:W-:Y:S01]  /*7850*/  VIADD R46, R42, UR26 ;  /* 0x0000001a2a2e7c36 */ /* 0x000fe20008000000 */
[----:B------:R-:W-:Y:S01]  /*7860*/  SHF.R.S32.HI R45, RZ, 0x1f, R42 ;  /* 0x0000001fff2d7819 */ /* 0x000fe2000001142a */
[----:B------:R-:W2:Y:S02]  /*7870*/  LDS.128 R20, [R0] ;  /* 0x0000000000147984 */ /* 0x000ea40000000c00 */
[----:B------:R-:W-:Y:S01]  /*7880*/  IMAD.X R11, R41, 0x1, R2, P4 ;  /* 0x00000001290b7824 */ /* 0x000fe200020e0602 */
[----:B------:R-:W-:Y:S01]  /*7890*/  BAR.SYNC.DEFER_BLOCKING 0x0 ;  /* 0x0000000000007b1d */ /* 0x000fe20000010000 */
[----:B------:R-:W-:-:S02]  /*78a0*/  ISETP.GE.AND P4, PT, R7, UR7, PT ;  /* 0x0000000707007c0c */ /* 0x000fc4000bf86270 */
[----:B------:R-:W-:Y:S02]  /*78b0*/  SHF.R.S32.HI R48, RZ, 0x1f, R46 ;  /* 0x0000001fff307819 */ /* 0x000fe4000001142e */
[----:B------:R-:W-:Y:S01]  /*78c0*/  ISETP.LT.AND P4, PT, R8, UR24, !P4 ;  /* 0x0000001808007c0c */ /* 0x000fe2000e781270 */
[----:B------:R-:W-:Y:S01]  /*78d0*/  ULDC.64 UR6, c[0x0][0x228] ;  /* 0x00008a0000067ab9 */ /* 0x000fe20000000a00 */
[----:B------:R-:W-:Y:S01]  /*78e0*/  STSM.16.M88.4 [R9], R72 ;  /* 0x0000004809007844 */ /* 0x000fe20000000200 */
[----:B------:R-:W-:Y:S06]  /*78f0*/  BAR.SYNC.DEFER_BLOCKING 0x0 ;  /* 0x0000000000007b1d */ /* 0x000fec0000010000 */
[----:B------:R-:W4:Y:S02]  /*7900*/  LDS.128 R16, [R0] ;  /* 0x0000000000107984 */ /* 0x000f240000000c00 */
[----:B------:R-:W-:Y:S06]  /*7910*/  BAR.SYNC.DEFER_BLOCKING 0x0 ;  /* 0x0000000000007b1d */ /* 0x000fec0000010000 */
[----:B------:R-:W-:Y:S02]  /*7920*/  STSM.16.M88.4 [R9], R76 ;  /* 0x0000004c09007844 */ /* 0x000fe40000000200 */
[----:B------:R-:W-:Y:S06]  /*7930*/  BAR.SYNC.DEFER_BLOCKING 0x0 ;  /* 0x0000000000007b1d */ /* 0x000fec0000010000 */
[----:B------:R-:W5:Y:S02]  /*7940*/  LDS.128 R12, [R0] ;  /* 0x00000000000c7984 */ /* 0x000f640000000c00 */
[----:B------:R-:W-:Y:S06]  /*7950*/  BAR.SYNC.DEFER_BLOCKING 0x0 ;  /* 0x0000000000007b1d */ /* 0x000fec0000010000 */
[----:B------:R1:W-:Y:S02]  /*7960*/  STSM.16.M88.4 [R9], R80 ;  /* 0x0000005009007844 */ /* 0x0003e40000000200 */
[----:B------:R-:W-:Y:S01]  /*7970*/  BAR.SYNC.DEFER_BLOCKING 0x0 ;  /* 0x0000000000007b1d */ /* 0x000fe20000010000 */
[----:B-1----:R-:W-:-:S05]  /*7980*/  VIADD R9, R7, 0x3 ;  /* 0x0000000307097836 */ /* 0x002fca0000000000 */
[----:B------:R1:W-:Y:S01]  /*7990*/  @P1 STG.E.U8 desc[UR14][R10.64], R43 ;  /* 0x0000002b0a001986 */ /* 0x0003e2000c10110e */
[----:B------:R-:W-:-:S05]  /*79a0*/  IADD3 R40, P1, R40, R4, RZ ;  /* 0x0000000428287210 */ /* 0x000fca0007f3e0ff */
[----:B------:R-:W-:Y:S01]  /*79b0*/  IMAD.X R41, R41, 0x1, R5, P1 ;  /* 0x0000000129297824 */ /* 0x000fe200008e0605 */
[----:B------:R-:W-:Y:S01]  /*79c0*/  ISETP.GE.AND P1, PT, R9, UR4, PT ;  /* 0x0000000409007c0c */ /* 0x000fe2000bf26270 */
[----:B------:R-:W-:Y:S01]  /*79d0*/  VIADD R9, R7, 0x4 ;  /* 0x0000000407097836 */ /* 0x000fe20000000000 */
[----:B------:R-:W-:Y:S02]  /*79e0*/  ULDC UR4, c[0x0][0x22c] ;  /* 0x00008b0000047ab9 */ /* 0x000fe40000000800 */
[----:B------:R3:W-:Y:S01]  /*79f0*/  @P4 STG.E.U8 desc[UR14][R40.64], R49 ;  /* 0x0000003128004986 */ /* 0x0007e2000c10110e */
[-C--:B-1----:R-:W-:Y:S02]  /*7a00*/  IADD3 R10, P6, R42, R3.reuse, RZ ;  /* 0x000000032a0a7210 */ /* 0x082fe40007fde0ff */
[----:B------:R-:W-:Y:S02]  /*7a10*/  ISETP.LT.AND P4, PT, R8, UR20, !P2 ;  /* 0x0000001408007c0c */ /* 0x000fe4000d781270 */
[----:B------:R-:W-:Y:S01]  /*7a20*/  IADD3 R42, P2, R42, R4, RZ ;  /* 0x000000042a2a7210 */ /* 0x000fe20007f5e0ff */
[----:B------:R-:W-:Y:S01]  /*7a30*/  IMAD.X R11, R45, 0x1, R2, P6 ;  /* 0x000000012d0b7824 */ /* 0x000fe200030e0602 */
[----:B------:R-:W-:-:S03]  /*7a40*/  IADD3 R44, P6, R46, R3, RZ ;  /* 0x000000032e2c7210 */ /* 0x000fc60007fde0ff */
[----:B------:R-:W-:Y:S01]  /*7a50*/  IMAD.X R43, R45, 0x1, R5, P2 ;  /* 0x000000012d2b7824 */ /* 0x000fe200010e0605 */
[----:B------:R1:W-:Y:S01]  /*7a60*/  @P5 STG.E.U8 desc[UR14][R10.64], R47 ;  /* 0x0000002f0a005986 */ /* 0x0003e2000c10110e */
[----:B------:R-:W-:Y:S01]  /*7a70*/  ISETP.LT.AND P5, PT, R6, UR18, !P3 ;  /* 0x0000001206007c0c */ /* 0x000fe2000dfa1270 */
[----:B------:R-:W-:Y:S01]  /*7a80*/  IMAD.X R45, R48, 0x1, R2, P6 ;  /* 0x00000001302d7824 */ /* 0x000fe200030e0602 */
[----:B---3--:R-:W-:Y:S01]  /*7a90*/  PRMT R49, R36, 0x7773, RZ ;  /* 0x0000777324317816 */ /* 0x008fe200000000ff */
[----:B------:R-:W-:Y:S01]  /*7aa0*/  VIADD R36, R46, UR26 ;  /* 0x0000001a2e247c36 */ /* 0x000fe20008000000 */
[----:B------:R-:W-:Y:S01]  /*7ab0*/  ISETP.GE.AND P2, PT, R9, UR4, PT ;  /* 0x0000000409007c0c */ /* 0x000fe2000bf46270 */
[----:B------:R-:W-:Y:S01]  /*7ac0*/  VIADD R9, R7, 0x5 ;  /* 0x0000000507097836 */ /* 0x000fe20000000000 */
[----:B------:R-:W-:Y:S01]  /*7ad0*/  ULDC UR4, c[0x0][0x22c] ;  /* 0x00008b0000047ab9 */ /* 0x000fe20000000800 */
[----:B------:R3:W-:Y:S01]  /*7ae0*/  @P4 STG.E.U8 desc[UR14][R42.64], R49 ;  /* 0x000000312a004986 */ /* 0x0007e2000c10110e */
[----:B------:R-:W-:-:S02]  /*7af0*/  ISETP.LT.AND P4, PT, R8, UR16, !P3 ;  /* 0x0000001008007c0c */ /* 0x000fc4000df81270 */
[----:B------:R-:W-:Y:S02]  /*7b00*/  IADD3 R40, P6, R36, R3, RZ ;  /* 0x0000000324287210 */ /* 0x000fe40007fde0ff */
[----:B-1----:R-:W-:Y:S02]  /*7b10*/  PRMT R47, R37, 0x7770, RZ ;  /* 0x00007770252f7816 */ /* 0x002fe400000000ff */
[----:B------:R-:W-:Y:S02]  /*7b20*/  IADD3 R10, P3, R46, R4, RZ ;  /* 0x000000042e0a7210 */ /* 0x000fe40007f7e0ff */
[----:B------:R-:W-:Y:S01]  /*7b30*/  SHF.R.S32.HI R46, RZ, 0x1f, R36 ;  /* 0x0000001fff2e7819 */ /* 0x000fe20000011424 */
[----:B------:R1:W-:Y:S01]  /*7b40*/  @P5 STG.E.U8 desc[UR14][R44.64], R47 ;  /* 0x0000002f2c005986 */ /* 0x0003e2000c10110e */
[----:B------:R-:W-:Y:S01]  /*7b50*/  ISETP.LT.AND P5, PT, R6, UR12, !P1 ;  /* 0x0000000c06007c0c */ /* 0x000fe2000cfa1270 */
[----:B------:R-:W-:Y:S01]  /*7b60*/  IMAD.X R11, R48, 0x1, R5, P3 ;  /* 0x00000001300b7824 */ /* 0x000fe200018e0605 */
[----:B------:R-:W-:Y:S01]  /*7b70*/  ISETP.GE.AND P3, PT, R9, UR4, PT ;  /* 0x0000000409007c0c */ /* 0x000fe2000bf66270 */
[----:B------:R-:W-:Y:S01]  /*7b80*/  IMAD.X R41, R46, 0x1, R2, P6 ;  /* 0x000000012e297824 */ /* 0x000fe200030e0602 */
[----:B------:R-:W-:Y:S01]  /*7b90*/  ULDC UR4, c[0x0][0x22c] ;  /* 0x00008b0000047ab9 */ /* 0x000fe20000000800 */
[----:B------:R-:W-:Y:S01]  /*7ba0*/  VIADD R9, R7, 0x6 ;  /* 0x0000000607097836 */ /* 0x000fe20000000000 */
[----:B---3--:R-:W-:-:S02]  /*7bb0*/  PRMT R49, R38, 0x7771, RZ ;  /* 0x0000777126317816 */ /* 0x008fc400000000ff */
[C---:B-1----:R-:W-:Y:S01]  /*7bc0*/  PRMT R47, R37.reuse, 0x7771, RZ ;  /* 0x00007771252f7816 */ /* 0x042fe200000000ff */
[----:B------:R-:W-:Y:S01]  /*7bd0*/  VIADD R44, R36, UR26 ;  /* 0x0000001a242c7c36 */ /* 0x000fe20008000000 */
[----:B------:R-:W-:-:S03]  /*7be0*/  PRMT R45, R37, 0x7772, RZ ;  /* 0x00007772252d7816 */ /* 0x000fc600000000ff */
[----:B------:R1:W-:Y:S01]  /*7bf0*/  @P4 STG.E.U8 desc[UR14][R10.64], R47 ;  /* 0x0000002f0a004986 */ /* 0x0003e2000c10110e */
[----:B------:R-:W-:Y:S01]  /*7c00*/  ISETP.LT.AND P4, PT, R8, UR10, !P1 ;  /* 0x0000000a08007c0c */ /* 0x000fe2000cf81270 */
[----:B------:R-:W-:Y:S01]  /*7c10*/  ULDC UR10, c[0x0][0x228] ;  /* 0x00008a00000a7ab9 */ /* 0x000fe20000000800 */
[----:B------:R-:W-:Y:S01]  /*7c20*/  IADD3 R42, P1, R36, R4, RZ ;  /* 0x00000004242a7210 */ /* 0x000fe20007f3e0ff */
[----:B------:R3:W-:Y:S01]  /*7c30*/  @P5 STG.E.U8 desc[UR14][R40.64], R45 ;  /* 0x0000002d28005986 */ /* 0x0007e2000c10110e */
[----:B------:R-:W-:Y:S01]  /*7c40*/  ISETP.LT.AND P5, PT, R6, UR8, !P2 ;  /* 0x0000000806007c0c */ /* 0x000fe2000d7a1270 */
[----:B------:R-:W-:Y:S01]  /*7c50*/  ULDC UR8, c[0x0][0x228] ;  /* 0x00008a0000087ab9 */ /* 0x000fe20000000800 */
[----:B------:R-:W-:Y:S01]  /*7c60*/  SHF.R.S32.HI R48, RZ, 0x1f, R44 ;  /* 0x0000001fff307819 */ /* 0x000fe2000001142c */
[----:B------:R-:W-:Y:S01]  /*7c70*/  IMAD.X R43, R46, 0x1, R5, P1 ;  /* 0x000000012e2b7824 */ /* 0x000fe200008e0605 */
[----:B------:R-:W-:Y:S02]  /*7c80*/  IADD3 R36, P6, R44, R3, RZ ;  /* 0x000000032c247210 */ /* 0x000fe40007fde0ff */
[----:B------:R-:W-:Y:S01]  /*7c90*/  ISETP.GE.AND P1, PT, R9, UR4, PT ;  /* 0x0000000409007c0c */ /* 0x000fe2000bf26270 */
[----:B------:R-:W-:Y:S01]  /*7ca0*/  ULDC.64 UR4, c[0x0][0x228] ;  /* 0x00008a0000047ab9 */ /* 0x000fe20000000a00 */
[----:B-1----:R-:W-:Y:S01]  /*7cb0*/  PRMT R47, R38, 0x7770, RZ ;  /* 0x00007770262f7816 */ /* 0x002fe200000000ff */
[----:B------:R-:W-:Y:S01]  /*7cc0*/  VIADD R9, R7, 0x7 ;  /* 0x0000000707097836 */ /* 0x000fe20000000000 */
[----:B---3--:R-:W-:Y:S01]  /*7cd0*/  PRMT R41, R37, 0x7773, RZ ;  /* 0x0000777325297816 */ /* 0x008fe200000000ff */
[----:B------:R-:W-:-:S02]  /*7ce0*/  IMAD.X R37, R48, 0x1, R2, P6 ;  /* 0x0000000130257824 */ /* 0x000fc400030e0602 */
[----:B------:R-:W-:Y:S02]  /*7cf0*/  VIADD R45, R44, UR26 ;  /* 0x0000001a2c2d7c36 */ /* 0x000fe40008000000 */
        /* <DEDUP_REMOVED lines=9> */
[----:B------:R-:W-:-:S02]  /*7d90*/  IADD3 R40, P6, R45, R3, RZ ;  /* 0x000000032d287210 */ /* 0x000fc40007fde0ff */
[----:B------:R-:W-:Y:S01]  /*7da0*/  ISETP.GE.AND P2, PT, R9, UR4, PT ;  /* 0x0000000409007c0c */ /* 0x000fe2000bf46270 */
[----:B------:R-:W-:Y:S01]  /*7db0*/  VIADD R9, R7, 0x8 ;  /* 0x0000000807097836 */ /* 0x000fe20000000000 */
[----:B-1----:R-:W-:Y:S01]  /*7dc0*/  PRMT R43, R38, 0x7773, RZ ;  /* 0x00007773262b7816 */ /* 0x002fe200000000ff */
[----:B------:R-:W-:Y:S01]  /*7dd0*/  IMAD.X R41, R44, 0x1, R2, P6 ;  /* 0x000000012c297824 */ /* 0x000fe200030e0602 */
[----:B------:R1:W-:Y:S01]  /*7de0*/  @P4 STG.E.U8 desc[UR14][R10.64], R49 ;  /* 0x000000310a004986 */ /* 0x0003e2000c10110e */
[----:B---3--:R-:W-:Y:S01]  /*7df0*/  PRMT R47, R38, 0x7772, RZ ;  /* 0x00007772262f7816 */ /* 0x008fe200000000ff */
[----:B------:R-:W-:Y:S01]  /*7e00*/  ULDC UR4, c[0x0][0x22c] ;  /* 0x00008b0000047ab9 */ /* 0x000fe20000000800 */
[----:B------:R-:W-:Y:S02]  /*7e10*/  ISETP.LT.AND P4, PT, R8, UR28, !P3 ;  /* 0x0000001c08007c0c */ /* 0x000fe4000df81270 */
[C---:B------:R-:W-:Y:S01]  /*7e20*/  IADD3 R36, P3, R45.reuse, R4, RZ ;  /* 0x000000042d247210 */ /* 0x040fe20007f7e0ff */
[----:B------:R-:W-:Y:S01]  /*7e30*/  VIADD R45, R45, UR26 ;  /* 0x0000001a2d2d7c36 */ /* 0x000fe20008000000 */
[----:B------:R3:W-:Y:S01]  /*7e40*/  @P5 STG.E.U8 desc[UR14][R40.64], R47 ;  /* 0x0000002f28005986 */ /* 0x0007e2000c10110e */
[----:B------:R-:W-:-:S02]  /*7e50*/  ISETP.LT.AND P5, PT, R6, UR30, !P1 ;  /* 0x0000001e06007c0c */ /* 0x000fc4000cfa1270 */
[----:B------:R-:W-:Y:S01]  /*7e60*/  IMAD.X R37, R44, 0x1, R5, P3 ;  /* 0x000000012c257824 */ /* 0x000fe200018e0605 */
[----:B------:R-:W-:Y:S02]  /*7e70*/  SHF.R.S32.HI R38, RZ, 0x1f, R45 ;  /* 0x0000001fff267819 */ /* 0x000fe4000001142d */
[----:B-1----:R-:W-:Y:S02]  /*7e80*/  IADD3 R10, P6, R45, R3, RZ ;  /* 0x000000032d0a7210 */ /* 0x002fe40007fde0ff */
[----:B------:R-:W-:Y:S01]  /*7e90*/  ISETP.GE.AND P3, PT, R9, UR4, PT ;  /* 0x0000000409007c0c */ /* 0x000fe2000bf66270 */
[----:B------:R-:W-:Y:S01]  /*7ea0*/  VIADD R9, R7, 0x9 ;  /* 0x0000000907097836 */ /* 0x000fe20000000000 */
[----:B------:R-:W-:Y:S01]  /*7eb0*/  PRMT R49, R39, 0x7770, RZ ;  /* 0x0000777027317816 */ /* 0x000fe200000000ff */
[----:B------:R-:W-:Y:S01]  /*7ec0*/  IMAD.X R11, R38, 0x1, R2, P6 ;  /* 0x00000001260b7824 */ /* 0x000fe200030e0602 */
[----:B------:R-:W-:Y:S01]  /*7ed0*/  ULDC UR4, c[0x0][0x22c] ;  /* 0x00008b0000047ab9 */ /* 0x000fe20000000800 */
[----:B------:R1:W-:Y:S01]  /*7ee0*/  @P4 STG.E.U8 desc[UR14][R36.64], R43 ;  /* 0x0000002b24004986 */ /* 0x0003e2000c10110e */
[----:B------:R-:W-:Y:S01]  /*7ef0*/  ISETP.GE.AND P4, PT, R9, UR4, PT ;  /* 0x0000000409007c0c */ /* 0x000fe2000bf86270 */
[----:B------:R-:W-:Y:S01]  /*7f00*/  ULDC UR4, c[0x0][0x228] ;  /* 0x00008a0000047ab9 */ /* 0x000fe20000000800 */
[C---:B---3--:R-:W-:Y:S01]  /*7f10*/  IADD3 R40, P6, R45.reuse, R4, RZ ;  /* 0x000000042d287210 */ /* 0x048fe20007fde0ff */
[----:B------:R-:W-:Y:S01]  /*7f20*/  VIADD R45, R45, UR26 ;  /* 0x0000001a2d2d7c36 */ /* 0x000fe20008000000 */
[----:B------:R-:W-:Y:S01]  /*7f30*/  ISETP.LT.AND P1, PT, R8, UR6, !P1 ;  /* 0x0000000608007c0c */ /* 0x000fe2000cf21270 */
[----:B------:R3:W-:Y:S01]  /*7f40*/  @P5 STG.E.U8 desc[UR14][R10.64], R49 ;  /* 0x000000310a005986 */ /* 0x0007e2000c10110e */
[----:B------:R-:W-:Y:S01]  /*7f50*/  ISETP.LT.AND P5, PT, R6, UR4, !P2 ;  /* 0x0000000406007c0c */ /* 0x000fe2000d7a1270 */
[----:B------:R-:W-:Y:S01]  /*7f60*/  IMAD.X R41, R38, 0x1, R5, P6 ;  /* 0x0000000126297824 */ /* 0x000fe200030e0605 */
[C---:B------:R-:W-:Y:S01]  /*7f70*/  PRMT R47, R39.reuse, 0x7773, RZ ;  /* 0x00007773272f7816 */ /* 0x040fe200000000ff */
[----:B------:R-:W-:Y:S01]  /*7f80*/  ULDC UR4, c[0x0][0x228] ;  /* 0x00008a0000047ab9 */ /* 0x000fe20000000800 */
[C---:B------:R-:W-:Y:S01]  /*7f90*/  PRMT R9, R39.reuse, 0x7771, RZ ;  /* 0x0000777127097816 */ /* 0x040fe200000000ff */
[----:B------:R-:W-:Y:S01]  /*7fa0*/  ULDC UR6, c[0x0][0x228] ;  /* 0x00008a0000067ab9 */ /* 0x000fe20000000800 */
[----:B-1----:R-:W-:Y:S01]  /*7fb0*/  PRMT R43, R39, 0x7772, RZ ;  /* 0x00007772272b7816 */ /* 0x002fe200000000ff */
[----:B------:R-:W-:Y:S01]  /*7fc0*/  VIADD R42, R45, UR26 ;  /* 0x0000001a2d2a7c36 */ /* 0x000fe20008000000 */
[----:B------:R-:W-:-:S02]  /*7fd0*/  SHF.R.S32.HI R39, RZ, 0x1f, R45 ;  /* 0x0000001fff277819 */ /* 0x000fc4000001142d */
[CC--:B------:R-:W-:Y:S01]  /*7fe0*/  IADD3 R36, P6, R45.reuse, R3.reuse, RZ ;  /* 0x000000032d247210 */ /* 0x0c0fe20007fde0ff */
[----:B------:R1:W-:Y:S01]  /*7ff0*/  @P1 STG.E.U8 desc[UR14][R40.64], R9 ;  /* 0x0000000928001986 */ /* 0x0003e2000c10110e */
[----:B------:R-:W-:Y:S01]  /*8000*/  ISETP.LT.AND P2, PT, R8, UR4, !P2 ;  /* 0x0000000408007c0c */ /* 0x000fe2000d741270 */
[----:B------:R-:W-:Y:S01]  /*8010*/  ULDC UR4, c[0x0][0x22c] ;  /* 0x00008b0000047ab9 */ /* 0x000fe20000000800 */
[----:B---3--:R-:W-:Y:S01]  /*8020*/  IADD3 R10, P1, R45, R4, RZ ;  /* 0x000000042d0a7210 */ /* 0x008fe20007f3e0ff */
[C---:B------:R-:W-:Y:S01]  /*8030*/  IMAD.X R37, R39.reuse, 0x1, R2, P6 ;  /* 0x0000000127257824 */ /* 0x040fe200030e0602 */
[----:B------:R-:W-:Y:S01]  /*8040*/  ISETP.LT.AND P6, PT, R6, UR6, !P3 ;  /* 0x0000000606007c0c */ /* 0x000fe2000dfc1270 */
[----:B------:R-:W-:Y:S01]  /*8050*/  ULDC UR6, c[0x0][0x228] ;  /* 0x00008a0000067ab9 */ /* 0x000fe20000000800 */
[----:B------:R-:W-:Y:S01]  /*8060*/  SHF.R.S32.HI R44, RZ, 0x1f, R42 ;  /* 0x0000001fff2c7819 */ /* 0x000fe2000001142a */
[----:B------:R-:W-:Y:S01]  /*8070*/  IMAD.X R11, R39, 0x1, R5, P1 ;  /* 0x00000001270b7824 */ /* 0x000fe200008e0605 */
[----:B------:R3:W-:Y:S01]  /*8080*/  @P5 STG.E.U8 desc[UR14][R36.64], R43 ;  /* 0x0000002b24005986 */ /* 0x0007e2000c10110e */
[----:B------:R-:W-:Y:S01]  /*8090*/  IADD3 R38, P5, R42, R3, RZ ;  /* 0x000000032a267210 */ /* 0x000fe20007fbe0ff */
[----:B-1----:R-:W-:Y:S01]  /*80a0*/  VIADD R9, R7, 0xa ;  /* 0x0000000a07097836 */ /* 0x002fe20000000000 */
[----:B------:R-:W-:-:S02]  /*80b0*/  PRMT R45, R32, 0x7770, RZ ;  /* 0x00007770202d7816 */ /* 0x000fc400000000ff */
[----:B------:R1:W-:Y:S01]  /*80c0*/  @P2 STG.E.U8 desc[UR14][R10.64], R47 ;  /* 0x0000002f0a002986 */ /* 0x0003e2000c10110e */
[----:B------:R-:W-:Y:S01]  /*80d0*/  IMAD.X R39, R44, 0x1, R2, P5 ;  /* 0x000000012c277824 */ /* 0x000fe200028e0602 */
[----:B------:R-:W-:Y:S01]  /*80e0*/  ISETP.LT.AND P5, PT, R6, UR6, !P4 ;  /* 0x0000000606007c0c */ /* 0x000fe2000e7a1270 */
[----:B------:R-:W-:Y:S01]  /*80f0*/  ULDC UR6, c[0x0][0x228] ;  /* 0x00008a0000067ab9 */ /* 0x000fe20000000800 */
[----:B------:R-:W-:Y:S01]  /*8100*/  ISETP.GE.AND P1, PT, R9, UR4, PT ;  /* 0x0000000409007c0c */ /* 0x000fe2000bf26270 */
[----:B------:R-:W-:Y:S01]  /*8110*/  ULDC UR4, c[0x0][0x228] ;  /* 0x00008a0000047ab9 */ /* 0x000fe20000000800 */
[----:B------:R0:W-:Y:S01]  /*8120*/  @P6 STG.E.U8 desc[UR14][R38.64], R45 ;  /* 0x0000002d26006986 */ /* 0x0001e2000c10110e */
[----:B---3--:R-:W-:Y:S01]  /*8130*/  VIADD R43, R42, UR26 ;  /* 0x0000001a2a2b7c36 */ /* 0x008fe20008000000 */
[----:B------:R-:W-:Y:S01]  /*8140*/  ISETP.LT.AND P3, PT, R8, UR4, !P3 ;  /* 0x0000000408007c0c */ /* 0x000fe2000df61270 */
[----:B------:R-:W-:Y:S01]  /*8150*/  VIADD R9, R7, 0xb ;  /* 0x0000000b07097836 */ /* 0x000fe20000000000 */
[----:B------:R-:W-:Y:S01]  /*8160*/  IADD3 R36, P2, R42, R4, RZ ;  /* 0x000000042a247210 */ /* 0x000fe20007f5e0ff */
[----:B------:R-:W-:Y:S01]  /*8170*/  ULDC UR4, c[0x0][0x22c] ;  /* 0x00008b0000047ab9 */ /* 0x000fe20000000800 */
[----:B------:R-:W-:Y:S01]  /*8180*/  SHF.R.S32.HI R46, RZ, 0x1f, R43 ;  /* 0x0000001fff2e7819 */ /* 0x000fe2000001142b */
[C---:B------:R-:W-:Y:S01]  /*8190*/  VIADD R42, R43.reuse, UR26 ;  /* 0x0000001a2b2a7c36 */ /* 0x040fe20008000000 */
[----:B------:R-:W-:Y:S01]  /*81a0*/  IADD3 R40, P6, R43, R3, RZ ;  /* 0x000000032b287210 */ /* 0x000fe20007fde0ff */
[----:B------:R-:W-:Y:S01]  /*81b0*/  IMAD.X R37, R44, 0x1, R5, P2 ;  /* 0x000000012c257824 */ /* 0x000fe200010e0605 */
[----:B-1----:R-:W-:-:S02]  /*81c0*/  PRMT R47, R32, 0x7771, RZ ;  /* 0x00007771202f7816 */ /* 0x002fc400000000ff */
[----:B------:R-:W-:Y:S01]  /*81d0*/  ISETP.GE.AND P2, PT, R9, UR4, PT ;  /* 0x0000000409007c0c */ /* 0x000fe2000bf46270 */
[----:B------:R-:W-:Y:S01]  /*81e0*/  IMAD.X R41, R46, 0x1, R2, P6 ;  /* 0x000000012e297824 */ /* 0x000fe200030e0602 */
[----:B0-----:R-:W-:Y:S01]  /*81f0*/  PRMT R45, R32, 0x7772, RZ ;  /* 0x00007772202d7816 */ /* 0x001fe200000000ff */
[----:B------:R-:W-:Y:S01]  /*8200*/  ULDC UR4, c[0x0][0x228] ;  /* 0x00008a0000047ab9 */ /* 0x000fe20000000800 */
[----:B------:R-:W-:Y:S01]  /*8210*/  @P3 STG.E.U8 desc[UR14][R36.64], R47 ;  /* 0x0000002f24003986 */ /* 0x000fe2000c10110e */
[----:B------:R-:W-:Y:S01]  /*8220*/  ISETP.LT.AND P4, PT, R8, UR4, !P4 ;  /* 0x0000000408007c0c */ /* 0x000fe2000e781270 */
[----:B------:R-:W-:Y:S01]  /*8230*/  VIADD R9, R7, 0xc ;  /* 0x0000000c07097836 */ /* 0x000fe20000000000 */
[----:B------:R-:W-:Y:S01]  /*8240*/  IADD3 R10, P3, R43, R4, RZ ;  /* 0x000000042b0a7210 */ /* 0x000fe20007f7e0ff */
[----:B------:R0:W-:Y:S01]  /*8250*/  @P5 STG.E.U8 desc[UR14][R40.64], R45 ;  /* 0x0000002d28005986 */ /* 0x0001e2000c10110e */
[----:B------:R-:W-:Y:S01]  /*8260*/  ISETP.LT.AND P5, PT, R6, UR6, !P1 ;  /* 0x0000000606007c0c */ /* 0x000fe2000cfa1270 */
[----:B------:R-:W-:Y:S01]  /*8270*/  ULDC UR4, c[0x0][0x22c] ;  /* 0x00008b0000047ab9 */ /* 0x000fe20000000800 */
[----:B------:R-:W-:Y:S01]  /*8280*/  SHF.R.S32.HI R44, RZ, 0x1f, R42 ;  /* 0x0000001fff2c7819 */ /* 0x000fe2000001142a */
[----:B------:R-:W-:Y:S01]  /*8290*/  IMAD.X R11, R46, 0x1, R5, P3 ;  /* 0x000000012e0b7824 */ /* 0x000fe200018e0605 */
[----:B------:R-:W-:Y:S01]  /*82a0*/  IADD3 R38, P6, R42, R3, RZ ;  /* 0x000000032a267210 */ /* 0x000fe20007fde0ff */
[----:B------:R-:W-:Y:S01]  /*82b0*/  ULDC UR6, c[0x0][0x228] ;  /* 0x00008a0000067ab9 */ /* 0x000fe20000000800 */
[----:B------:R-:W-:Y:S01]  /*82c0*/  ISETP.GE.AND P3, PT, R9, UR4, PT ;  /* 0x0000000409007c0c */ /* 0x000fe2000bf66270 */
[----:B------:R-:W-:Y:S01]  /*82d0*/  ULDC UR4, c[0x0][0x228] ;  /* 0x00008a0000047ab9 */ /* 0x000fe20000000800 */
[----:B------:R-:W-:Y:S01]  /*82e0*/  PRMT R43, R33, 0x7770, RZ ;  /* 0x00007770212b7816 */ /* 0x000fe200000000ff */
[----:B------:R-:W-:Y:S01]  /*82f0*/  IMAD.X R39, R44, 0x1, R2, P6 ;  /* 0x000000012c277824 */ /* 0x000fe200030e0602 */
[----:B0-----:R-:W-:Y:S01]  /*8300*/  PRMT R45, R32, 0x7773, RZ ;  /* 0x00007773202d7816 */ /* 0x001fe200000000ff */
[----:B------:R-:W-:-:S02]  /*8310*/  VIADD R32, R42, UR26 ;  /* 0x0000001a2a207c36 */ /* 0x000fc40008000000 */
[----:B------:R-:W-:Y:S02]  /*8320*/  VIADD R9, R7, 0xd ;  /* 0x0000000d07097836 */ /* 0x000fe40000000000 */
        /* <DEDUP_REMOVED lines=11> */
[----:B------:R-:W-:Y:S01]  /*83e0*/  ULDC UR4, c[0x0][0x228] ;  /* 0x00008a0000047ab9 */ /* 0x000fe20000000800 */
[----:B------:R-:W-:Y:S01]  /*83f0*/  VIADD R9, R7, 0xe ;  /* 0x0000000e07097836 */ /* 0x000fe20000000000 */
[----:B0-----:R-:W-:Y:S01]  /*8400*/  PRMT R45, R34, 0x7771, RZ ;  /* 0x00007771222d7816 */ /* 0x001fe200000000ff */
[----:B------:R-:W-:Y:S01]  /*8410*/  IMAD.X R41, R42, 0x1, R2, P6 ;  /* 0x000000012a297824 */ /* 0x000fe200030e0602 */
        /* <DEDUP_REMOVED lines=14> */
[----:B------:R-:W-:Y:S01]  /*8500*/  ULDC UR4, c[0x0][0x228] ;  /* 0x00008a0000047ab9 */ /* 0x000fe20000000800 */
[----:B0-----:R-:W-:Y:S01]  /*8510*/  PRMT R43, R33, 0x7773, RZ ;  /* 0x00007773212b7816 */ /* 0x001fe200000000ff */
[----:B------:R-:W-:Y:S01]  /*8520*/  IMAD.X R33, R44, 0x1, R2, P6 ;  /* 0x000000012c217824 */ /* 0x000fe200030e0602 */
[----:B-1----:R-:W-:Y:S01]  /*8530*/  PRMT R41, R34, 0x7770, RZ ;  /* 0x0000777022297816 */ /* 0x002fe200000000ff */
[----:B------:R-:W-:-:S02]  /*8540*/  VIADD R39, R38, UR26 ;  /* 0x0000001a26277c36 */ /* 0x000fc40008000000 */
[----:B------:R0:W-:Y:S01]  /*8550*/  @P4 STG.E.U8 desc[UR14][R10.64], R43 ;  /* 0x0000002b0a004986 */ /* 0x0001e2000c10110e */
[----:B------:R-:W-:Y:S01]  /*8560*/  ISETP.LT.AND P4, PT, R8, UR4, !P3 ;  /* 0x0000000408007c0c */ /* 0x000fe2000df81270 */
[----:B------:R-:W-:Y:S01]  /*8570*/  VIADD R9, R7, 0xf ;  /* 0x0000000f07097836 */ /* 0x000fe20000000000 */
[-C--:B------:R-:W-:Y:S01]  /*8580*/  IADD3 R36, P3, R38, R4.reuse, RZ ;  /* 0x0000000426247210 */ /* 0x080fe20007f7e0ff */
[----:B------:R1:W-:Y:S01]  /*8590*/  @P5 STG.E.U8 desc[UR14][R32.64], R41 ;  /* 0x0000002920005986 */ /* 0x0003e2000c10110e */
[----:B------:R-:W-:Y:S01]  /*85a0*/  ISETP.LT.AND P5, PT, R6, UR6, !P1 ;  /* 0x0000000606007c0c */ /* 0x000fe2000cfa1270 */
[----:B------:R-:W-:Y:S01]  /*85b0*/  ULDC UR4, c[0x0][0x22c] ;  /* 0x00008b0000047ab9 */ /* 0x000fe20000000800 */
[----:B------:R-:W-:Y:S01]  /*85c0*/  SHF.R.S32.HI R38, RZ, 0x1f, R39 ;  /* 0x0000001fff267819 */ /* 0x000fe20000011427 */
[--C-:B------:R-:W-:Y:S01]  /*85d0*/  IMAD.X R37, R44, 0x1, R5.reuse, P3 ;  /* 0x000000012c257824 */ /* 0x100fe200018e0605 */
[----:B------:R-:W-:Y:S01]  /*85e0*/  ISETP.GE.AND P3, PT, R9, UR4, PT ;  /* 0x0000000409007c0c */ /* 0x000fe2000bf66270 */
[----:B------:R-:W-:Y:S01]  /*85f0*/  ULDC UR4, c[0x0][0x228] ;  /* 0x00008a0000047ab9 */ /* 0x000fe20000000800 */
[----:B------:R-:W-:Y:S01]  /*8600*/  ULDC UR6, c[0x0][0x228] ;  /* 0x00008a0000067ab9 */ /* 0x000fe20000000800 */
[-C--:B0-----:R-:W-:Y:S01]  /*8610*/  IADD3 R10, P6, R39, R3.reuse, RZ ;  /* 0x00000003270a7210 */ /* 0x081fe20007fde0ff */
[----:B------:R-:W-:Y:S01]  /*8620*/  VIADD R9, R7, 0x10 ;  /* 0x0000001007097836 */ /* 0x000fe20000000000 */
[----:B------:R-:W-:Y:S01]  /*8630*/  PRMT R43, R34, 0x7772, RZ ;  /* 0x00007772222b7816 */ /* 0x000fe200000000ff */
[----:B------:R0:W-:Y:S01]  /*8640*/  @P4 STG.E.U8 desc[UR14][R36.64], R45 ;  /* 0x0000002d24004986 */ /* 0x0001e2000c10110e */
[----:B------:R-:W-:Y:S01]  /*8650*/  ISETP.LT.AND P4, PT, R8, UR4, !P1 ;  /* 0x0000000408007c0c */ /* 0x000fe2000cf81270 */
[----:B------:R-:W-:Y:S01]  /*8660*/  IMAD.X R11, R38, 0x1, R2, P6 ;  /* 0x00000001260b7824 */ /* 0x000fe200030e0602 */
[C---:B-1----:R-:W-:Y:S01]  /*8670*/  IADD3 R32, P1, R39.reuse, R4, RZ ;  /* 0x0000000427207210 */ /* 0x042fe20007f3e0ff */
[----:B------:R-:W-:Y:S01]  /*8680*/  VIADD R39, R39, UR26 ;  /* 0x0000001a27277c36 */ /* 0x000fe20008000000 */
[----:B------:R-:W-:Y:S01]  /*8690*/  PRMT R41, R34, 0x7773, RZ ;  /* 0x0000777322297816 */ /* 0x000fe200000000ff */
[----:B------:R-:W-:Y:S01]  /*86a0*/  ULDC UR4, c[0x0][0x22c] ;  /* 0x00008b0000047ab9 */ /* 0x000fe20000000800 */
[----:B------:R1:W-:Y:S01]  /*86b0*/  @P5 STG.E.U8 desc[UR14][R10.64], R43 ;  /* 0x0000002b0a005986 */ /* 0x0003e2000c10110e */
[----:B------:R-:W-:Y:S01]  /*86c0*/  ISETP.LT.AND P5, PT, R6, UR6, !P2 ;  /* 0x0000000606007c0c */ /* 0x000fe2000d7a1270 */
[----:B------:R-:W-:Y:S01]  /*86d0*/  IMAD.X R33, R38, 0x1, R5, P1 ;  /* 0x0000000126217824 */ /* 0x000fe200008e0605 */
[----:B------:R-:W-:Y:S01]  /*86e0*/  SHF.R.S32.HI R34, RZ, 0x1f, R39 ;  /* 0x0000001fff227819 */ /* 0x000fe20000011427 */
[----:B------:R-:W-:Y:S01]  /*86f0*/  ULDC UR6, c[0x0][0x228] ;  /* 0x00008a0000067ab9 */ /* 0x000fe20000000800 */
[----:B------:R-:W-:Y:S01]  /*8700*/  ISETP.GE.AND P1, PT, R9, UR4, PT ;  /* 0x0000000409007c0c */ /* 0x000fe2000bf26270 */
[----:B------:R-:W-:Y:S01]  /*8710*/  VIADD R9, R7, 0x11 ;  /* 0x0000001107097836 */ /* 0x000fe20000000000 */
[----:B0-----:R-:W-:Y:S01]  /*8720*/  PRMT R45, R35, 0x7770, RZ ;  /* 0x00007770232d7816 */ /* 0x001fe200000000ff */
[----:B------:R-:W-:Y:S01]  /*8730*/  ULDC UR4, c[0x0][0x22c] ;  /* 0x00008b0000047ab9 */ /* 0x000fe20000000800 */
[----:B------:R-:W-:Y:S01]  /*8740*/  ISETP.LT.AND P2, PT, R8, UR6, !P2 ;  /* 0x0000000608007c0c */ /* 0x000fe2000d741270 */
[----:B------:R0:W-:Y:S01]  /*8750*/  @P4 STG.E.U8 desc[UR14][R32.64], R41 ;  /* 0x0000002920004986 */ /* 0x0001e2000c10110e */
[----:B------:R-:W-:Y:S01]  /*8760*/  ISETP.GE.AND P4, PT, R9, UR4, PT ;  /* 0x0000000409007c0c */ /* 0x000fe2000bf86270 */
[----:B------:R-:W-:Y:S01]  /*8770*/  ULDC UR4, c[0x0][0x228] ;  /* 0x00008a0000047ab9 */ /* 0x000fe20000000800 */
[----:B-1----:R-:W-:Y:S01]  /*8780*/  IADD3 R10, P6, R39, R3, RZ ;  /* 0x00000003270a7210 */ /* 0x002fe20007fde0ff */
[----:B------:R-:W-:Y:S01]  /*8790*/  ULDC UR6, c[0x0][0x228] ;  /* 0x00008a0000067ab9 */ /* 0x000fe20000000800 */
[----:B------:R-:W-:-:S02]  /*87a0*/  PRMT R9, R35, 0x7771, RZ ;  /* 0x0000777123097816 */ /* 0x000fc400000000ff */
[----:B------:R-:W-:Y:S01]  /*87b0*/  PRMT R43, R35, 0x7772, RZ ;  /* 0x00007772232b7816 */ /* 0x000fe200000000ff */
[--C-:B------:R-:W-:Y:S01]  /*87c0*/  IMAD.X R11, R34, 0x1, R2.reuse, P6 ;  /* 0x00000001220b7824 */ /* 0x100fe200030e0602 */
[CC--:B------:R-:W-:Y:S01]  /*87d0*/  IADD3 R36, P6, R39.reuse, R4.reuse, RZ ;  /* 0x0000000427247210 */ /* 0x0c0fe20007fde0ff */
[----:B------:R-:W-:Y:S01]  /*87e0*/  VIADD R39, R39, UR26 ;  /* 0x0000001a27277c36 */ /* 0x000fe20008000000 */
[----:B0-----:R-:W-:Y:S02]  /*87f0*/  PRMT R41, R35, 0x7773, RZ ;  /* 0x0000777323297816 */ /* 0x001fe400000000ff */
[----:B------:R0:W-:Y:S01]  /*8800*/  @P5 STG.E.U8 desc[UR14][R10.64], R45 ;  /* 0x0000002d0a005986 */ /* 0x0001e2000c10110e */
[----:B------:R-:W-:Y:S01]  /*8810*/  ISETP.LT.AND P5, PT, R6, UR4, !P3 ;  /* 0x0000000406007c0c */ /* 0x000fe2000dfa1270 */
[----:B------:R-:W-:Y:S01]  /*8820*/  IMAD.X R37, R34, 0x1, R5, P6 ;  /* 0x0000000122257824 */ /* 0x000fe200030e0605 */
[----:B------:R-:W-:Y:S01]  /*8830*/  SHF.R.S32.HI R35, RZ, 0x1f, R39 ;  /* 0x0000001fff237819 */ /* 0x000fe20000011427 */
[----:B------:R-:W-:Y:S01]  /*8840*/  ULDC UR4, c[0x0][0x248] ;  /* 0x0000920000047ab9 */ /* 0x000fe20000000800 */
[C---:B------:R-:W-:Y:S01]  /*8850*/  IADD3 R32, P6, R39.reuse, R3, RZ ;  /* 0x0000000327207210 */ /* 0x040fe20007fde0ff */
[----:B------:R-:W-:Y:S01]  /*8860*/  VIADD R38, R39, UR4 ;  /* 0x0000000427267c36 */ /* 0x000fe20008000000 */
[----:B------:R-:W-:Y:S01]  /*8870*/  ISETP.LT.AND P3, PT, R8, UR6, !P3 ;  /* 0x0000000608007c0c */ /* 0x000fe2000df61270 */
[----:B------:R1:W-:Y:S01]  /*8880*/  @P2 STG.E.U8 desc[UR14][R36.64], R9 ;  /* 0x0000000924002986 */ /* 0x0003e2000c10110e */
[----:B------:R-:W-:Y:S01]  /*8890*/  ULDC UR4, c[0x0][0x22c] ;  /* 0x00008b0000047ab9 */ /* 0x000fe20000000800 */
[----:B------:R-:W-:Y:S01]  /*88a0*/  IMAD.X R33, R35, 0x1, R2, P6 ;  /* 0x0000000123217824 */ /* 0x000fe200030e0602 */
[----:B------:R-:W-:Y:S01]  /*88b0*/  ISETP.LT.AND P6, PT, R6, UR8, !P1 ;  /* 0x0000000806007c0c */ /* 0x000fe2000cfc1270 */
[----:B------:R-:W-:Y:S01]  /*88c0*/  ULDC UR6, c[0x0][0x228] ;  /* 0x00008a0000067ab9 */ /* 0x000fe20000000800 */
[----:B0-----:R-:W-:Y:S01]  /*88d0*/  IADD3 R10, P2, R39, R4, RZ ;  /* 0x00000004270a7210 */ /* 0x001fe20007f5e0ff */
[----:B------:R-:W-:Y:S01]  /*88e0*/  ULDC UR8, c[0x0][0x228] ;  /* 0x00008a0000087ab9 */ /* 0x000fe20000000800 */
[----:B------:R0:W-:Y:S01]  /*88f0*/  @P5 STG.E.U8 desc[UR14][R32.64], R43 ;  /* 0x0000002b20005986 */ /* 0x0001e2000c10110e */
[----:B------:R-:W-:-:S02]  /*8900*/  SHF.R.S32.HI R39, RZ, 0x1f, R38 ;  /* 0x0000001fff277819 */ /* 0x000fc40000011426 */
[-C--:B------:R-:W-:Y:S01]  /*8910*/  IADD3 R34, P5, R38, R3.reuse, RZ ;  /* 0x0000000326227210 */ /* 0x080fe20007fbe0ff */
[--C-:B------:R-:W-:Y:S01]  /*8920*/  IMAD.X R11, R35, 0x1, R5.reuse, P2 ;  /* 0x00000001230b7824 */ /* 0x100fe200010e0605 */
[----:B-1----:R-:W-:Y:S01]  /*8930*/  PRMT R37, R28, 0x7770, RZ ;  /* 0x000077701c257816 */ /* 0x002fe200000000ff */
[----:B------:R-:W-:Y:S02]  /*8940*/  VIADD R9, R7, 0x12 ;  /* 0x0000001207097836 */ /* 0x000fe40000000000 */
[----:B------:R-:W-:Y:S01]  /*8950*/  IMAD.X R35, R39, 0x1, R2, P5 ;  /* 0x0000000127237824 */ /* 0x000fe200028e0602 */
[----:B------:R1:W-:Y:S01]  /*8960*/  @P3 STG.E.U8 desc[UR14][R10.64], R41 ;  /* 0x000000290a003986 */ /* 0x0003e2000c10110e */
[----:B------:R-:W-:Y:S01]  /*8970*/  ISETP.LT.AND P3, PT, R8, UR6, !P1 ;  /* 0x0000000608007c0c */ /* 0x000fe2000cf61270 */
[----:B------:R-:W-:Y:S01]  /*8980*/  ULDC UR6, c[0x0][0x228] ;  /* 0x00008a0000067ab9 */ /* 0x000fe20000000800 */
[----:B------:R-:W-:Y:S01]  /*8990*/  ISETP.GE.AND P2, PT, R9, UR4, PT ;  /* 0x0000000409007c0c */ /* 0x000fe2000bf46270 */
[----:B------:R-:W-:Y:S01]  /*89a0*/  ULDC UR4, c[0x0][0x248] ;  /* 0x0000920000047ab9 */ /* 0x000fe20000000800 */
[----:B------:R-:W-:Y:S01]  /*89b0*/  ISETP.LT.AND P5, PT, R6, UR8, !P4 ;  /* 0x0000000806007c0c */ /* 0x000fe2000e7a1270 */
[C---:B------:R-:W-:Y:S01]  /*89c0*/  VIADD R36, R38.reuse, UR4 ;  /* 0x0000000426247c36 */ /* 0x040fe20008000000 */
[----:B0-----:R-:W-:Y:S01]  /*89d0*/  IADD3 R32, P1, R38, R4, RZ ;  /* 0x0000000426207210 */ /* 0x001fe20007f3e0ff */
[----:B------:R0:W-:Y:S01]  /*89e0*/  @P6 STG.E.U8 desc[UR14][R34.64], R37 ;  /* 0x0000002522006986 */ /* 0x0001e2000c10110e */
[----:B------:R-:W-:Y:S01]  /*89f0*/  VIADD R9, R7, 0x13 ;  /* 0x0000001307097836 */ /* 0x000fe20000000000 */
[----:B------:R-:W-:Y:S01]  /*8a00*/  ULDC UR4, c[0x0][0x22c] ;  /* 0x00008b0000047ab9 */ /* 0x000fe20000000800 */
[----:B------:R-:W-:Y:S01]  /*8a10*/  SHF.R.S32.HI R38, RZ, 0x1f, R36 ;  /* 0x0000001fff267819 */ /* 0x000fe20000011424 */
[----:B------:R-:W-:Y:S01]  /*8a20*/  IMAD.X R33, R39, 0x1, R5, P1 ;  /* 0x0000000127217824 */ /* 0x000fe200008e0605 */
[----:B-1----:R-:W-:Y:S01]  /*8a30*/  IADD3 R10, P6, R36, R3, RZ ;  /* 0x00000003240a7210 */ /* 0x002fe20007fde0ff */
[----:B------:R-:W-:Y:S01]  /*8a40*/  ULDC UR8, c[0x0][0x228] ;  /* 0x00008a0000087ab9 */ /* 0x000fe20000000800 */
[----:B------:R-:W-:-:S02]  /*8a50*/  PRMT R41, R28, 0x7771, RZ ;  /* 0x000077711c297816 */ /* 0x000fc400000000ff */
[----:B------:R-:W-:Y:S01]  /*8a60*/  PRMT R39, R28, 0x7772, RZ ;  /* 0x000077721c277816 */ /* 0x000fe200000000ff */
[--C-:B------:R-:W-:Y:S01]  /*8a70*/  IMAD.X R11, R38, 0x1, R2.reuse, P6 ;  /* 0x00000001260b7824 */ /* 0x100fe200030e0602 */
[----:B------:R-:W-:Y:S01]  /*8a80*/  ISETP.GE.AND P1, PT, R9, UR4, PT ;  /* 0x0000000409007c0c */ /* 0x000fe2000bf26270 */
[----:B------:R-:W-:Y:S01]  /*8a90*/  ULDC UR4, c[0x0][0x248] ;  /* 0x0000920000047ab9 */ /* 0x000fe20000000800 */
[----:B------:R-:W-:Y:S01]  /*8aa0*/  ISETP.LT.AND P4, PT, R8, UR6, !P4 ;  /* 0x0000000608007c0c */ /* 0x000fe2000e781270 */
[----:B------:R1:W-:Y:S01]  /*8ab0*/  @P3 STG.E.U8 desc[UR14][R32.64], R41 ;  /* 0x0000002920003986 */ /* 0x0003e2000c10110e */
[C---:B0-----:R-:W-:Y:S01]  /*8ac0*/  VIADD R37, R36.reuse, UR4 ;  /* 0x0000000424257c36 */ /* 0x041fe20008000000 */
[-C--:B------:R-:W-:Y:S01]  /*8ad0*/  IADD3 R34, P3, R36, R4.reuse, RZ ;  /* 0x0000000424227210 */ /* 0x080fe20007f7e0ff */
[----:B------:R-:W-:Y:S01]  /*8ae0*/  VIADD R9, R7, 0x14 ;  /* 0x0000001407097836 */ /* 0x000fe20000000000 */
[----:B------:R0:W-:Y:S01]  /*8af0*/  @P5 STG.E.U8 desc[UR14][R10.64], R39 ;  /* 0x000000270a005986 */ /* 0x0001e2000c10110e */
[----:B------:R-:W-:Y:S01]  /*8b00*/  ISETP.LT.AND P5, PT, R6, UR8, !P2 ;  /* 0x0000000806007c0c */ /* 0x000fe2000d7a1270 */
[----:B------:R-:W-:Y:S01]  /*8b10*/  ULDC UR4, c[0x0][0x22c] ;  /* 0x00008b0000047ab9 */ /* 0x000fe20000000800 */
[----:B------:R-:W-:Y:S01]  /*8b20*/  SHF.R.S32.HI R36, RZ, 0x1f, R37 ;  /* 0x0000001fff247819 */ /* 0x000fe20000011425 */
[--C-:B------:R-:W-:Y:S01]  /*8b30*/  IMAD.X R35, R38, 0x1, R5.reuse, P3 ;  /* 0x0000000126237824 */ /* 0x100fe200018e0605 */
[----:B------:R-:W-:Y:S01]  /*8b40*/  ULDC UR6, c[0x0][0x228] ;  /* 0x00008a0000067ab9 */ /* 0x000fe20000000800 */
[----:B------:R-:W-:Y:S01]  /*8b50*/  ISETP.GE.AND P3, PT, R9, UR4, PT ;  /* 0x0000000409007c0c */ /* 0x000fe2000bf66270 */
[----:B------:R-:W-:Y:S01]  /*8b60*/  ULDC UR4, c[0x0][0x248] ;  /* 0x0000920000047ab9 */ /* 0x000fe20000000800 */
[CC--:B-1----:R-:W-:Y:S01]  /*8b70*/  IADD3 R32, P6, R37.reuse, R3.reuse, RZ ;  /* 0x0000000325207210 */ /* 0x0c2fe20007fde0ff */
[----:B------:R-:W-:Y:S01]  /*8b80*/  ULDC UR8, c[0x0][0x228] ;  /* 0x00008a0000087ab9 */ /* 0x000fe20000000800 */
[----:B------:R-:W-:Y:S01]  /*8b90*/  PRMT R41, R28, 0x7773, RZ ;  /* 0x000077731c297816 */ /* 0x000fe200000000ff */
[----:B------:R-:W-:Y:S01]  /*8ba0*/  VIADD R28, R37, UR4 ;  /* 0x00000004251c7c36 */ /* 0x000fe20008000000 */
[----:B0-----:R-:W-:Y:S01]  /*8bb0*/  PRMT R39, R29, 0x7770, RZ ;  /* 0x000077701d277816 */ /* 0x001fe200000000ff */
[----:B------:R-:W-:Y:S01]  /*8bc0*/  IMAD.X R33, R36, 0x1, R2, P6 ;  /* 0x0000000124217824 */ /* 0x000fe200030e0602 */
[----:B------:R-:W-:Y:S01]  /*8bd0*/  ULDC UR4, c[0x0][0x22c] ;  /* 0x00008b0000047ab9 */ /* 0x000fe20000000800 */
[----:B------:R0:W-:Y:S01]  /*8be0*/  @P4 STG.E.U8 desc[UR14][R34.64], R41 ;  /* 0x0000002922004986 */ /* 0x0001e2000c10110e */
        /* <DEDUP_REMOVED lines=8> */
[----:B------:R-:W-:Y:S01]  /*8c70*/  PRMT R37, R29, 0x7772, RZ ;  /* 0x000077721d257816 */ /* 0x000fe200000000ff */
[----:B------:R-:W-:Y:S01]  /*8c80*/  ULDC UR8, c[0x0][0x228] ;  /* 0x00008a0000087ab9 */ /* 0x000fe20000000800 */
[----:B------:R-:W-:Y:S01]  /*8c90*/  ISETP.GE.AND P2, PT, R9, UR4, PT ;  /* 0x0000000409007c0c */ /* 0x000fe2000bf46270 */
[----:B------:R-:W-:Y:S01]  /*8ca0*/  ULDC UR4, c[0x0][0x248] ;  /* 0x0000920000047ab9 */ /* 0x000fe20000000800 */
[C---:B0-----:R-:W-:Y:S01]  /*8cb0*/  IADD3 R34, P6, R28.reuse, R3, RZ ;  /* 0x000000031c227210 */ /* 0x041fe20007fde0ff */
[----:B------:R-:W-:Y:S01]  /*8cc0*/  VIADD R36, R28, UR4 ;  /* 0x000000041c247c36 */ /* 0x000fe20008000000 */
[----:B------:R-:W-:Y:S01]  /*8cd0*/  ULDC UR4, c[0x0][0x22c] ;  /* 0x00008b0000047ab9 */ /* 0x000fe20000000800 */
[----:B-1----:R-:W-:Y:S01]  /*8ce0*/  PRMT R39, R29, 0x7771, RZ ;  /* 0x000077711d277816 */ /* 0x002fe200000000ff */
[----:B------:R-:W-:-:S02]  /*8cf0*/  VIADD R9, R7, 0x16 ;  /* 0x0000001607097836 */ /* 0x000fc40000000000 */
[----:B------:R-:W-:Y:S01]  /*8d00*/  IMAD.X R35, R38, 0x1, R2, P6 ;  /* 0x0000000126237824 */ /* 0x000fe200030e0602 */
[----:B------:R-:W-:Y:S01]  /*8d10*/  SHF.R.S32.HI R40, RZ, 0x1f, R36 ;  /* 0x0000001fff287819 */ /* 0x000fe20000011424 */
[----:B------:R0:W-:Y:S01]  /*8d20*/  @P4 STG.E.U8 desc[UR14][R10.64], R39 ;  /* 0x000000270a004986 */ /* 0x0001e2000c10110e */
[----:B------:R-:W-:Y:S01]  /*8d30*/  ISETP.LT.AND P4, PT, R8, UR6, !P1 ;  /* 0x0000000608007c0c */ /* 0x000fe2000cf81270 */
[----:B------:R-:W-:Y:S01]  /*8d40*/  ULDC UR6, c[0x0][0x228] ;  /* 0x00008a0000067ab9 */ /* 0x000fe20000000800 */
[----:B------:R-:W-:Y:S01]  /*8d50*/  IADD3 R32, P1, R28, R4, RZ ;  /* 0x000000041c207210 */ /* 0x000fe20007f3e0ff */
[----:B------:R1:W-:Y:S01]  /*8d60*/  @P5 STG.E.U8 desc[UR14][R34.64], R37 ;  /* 0x0000002522005986 */ /* 0x0003e2000c10110e */
[----:B------:R-:W-:Y:S01]  /*8d70*/  ISETP.LT.AND P5, PT, R6, UR8, !P3 ;  /* 0x0000000806007c0c */ /* 0x000fe2000dfa1270 */
[----:B------:R-:W-:Y:S02]  /*8d80*/  ULDC UR8, c[0x0][0x228] ;  /* 0x00008a0000087ab9 */ /* 0x000fe40000000800 */
[----:B------:R-:W-:Y:S01]  /*8d90*/  IMAD.X R33, R38, 0x1, R5, P1 ;  /* 0x0000000126217824 */ /* 0x000fe200008e0605 */
[----:B------:R-:W-:Y:S01]  /*8da0*/  ISETP.GE.AND P1, PT, R9, UR4, PT ;  /* 0x0000000409007c0c */ /* 0x000fe2000bf26270 */
[----:B------:R-:W-:Y:S01]  /*8db0*/  ULDC UR4, c[0x0][0x248] ;  /* 0x0000920000047ab9 */ /* 0x000fe20000000800 */
[----:B------:R-:W-:Y:S01]  /*8dc0*/  VIADD R9, R7, 0x17 ;  /* 0x0000001707097836 */ /* 0x000fe20000000000 */
[----:B0-----:R-:W-:-:S02]  /*8dd0*/  IADD3 R10, P6, R36, R3, RZ ;  /* 0x00000003240a7210 */ /* 0x001fc40007fde0ff */
[----:B-1----:R-:W-:-:S03]  /*8de0*/  PRMT R37, R29, 0x7773, RZ ;  /* 0x000077731d257816 */ /* 0x002fc600000000ff */
[----:B------:R-:W-:Y:S01]  /*8df0*/  IMAD.X R11, R40, 0x1, R2, P6 ;  /* 0x00000001280b7824 */ /* 0x000fe200030e0602 */
[----:B------:R-:W-:Y:S01]  /*8e00*/  PRMT R35, R30, 0x7770, RZ ;  /* 0x000077701e237816 */ /* 0x000fe200000000ff */
[----:B------:R-:W-:Y:S01]  /*8e10*/  VIADD R34, R36, UR4 ;  /* 0x0000000424227c36 */ /* 0x000fe20008000000 */
[----:B------:R-:W-:Y:S01]  /*8e20*/  ULDC UR4, c[0x0][0x22c] ;  /* 0x00008b0000047ab9 */ /* 0x000fe20000000800 */
[----:B------:R0:W-:Y:S01]  /*8e30*/  @P4 STG.E.U8 desc[UR14][R32.64], R37 ;  /* 0x0000002520004986 */ /* 0x0001e2000c10110e */
[----:B------:R-:W-:Y:S01]  /*8e40*/  ISETP.LT.AND P4, PT, R8, UR6, !P3 ;  /* 0x0000000608007c0c */ /* 0x000fe2000df81270 */
[----:B------:R-:W-:Y:S01]  /*8e50*/  ULDC UR6, c[0x0][0x228] ;  /* 0x00008a0000067ab9 */ /* 0x000fe20000000800 */
[----:B------:R-:W-:Y:S01]  /*8e60*/  IADD3 R28, P3, R36, R4, RZ ;  /* 0x00000004241c7210 */ /* 0x000fe20007f7e0ff */
[----:B------:R1:W-:Y:S01]  /*8e70*/  @P5 STG.E.U8 desc[UR14][R10.64], R35 ;  /* 0x000000230a005986 */ /* 0x0003e2000c10110e */
[----:B------:R-:W-:Y:S01]  /*8e80*/  ISETP.LT.AND P5, PT, R6, UR6, !P2 ;  /* 0x0000000606007c0c */ /* 0x000fe2000d7a1270 */
[----:B------:R-:W-:-:S02]  /*8e90*/  ULDC UR6, c[0x0][0x22c] ;  /* 0x00008b0000067ab9 */ /* 0x000fc40000000800 */
[--C-:B------:R-:W-:Y:S01]  /*8ea0*/  IMAD.X R29, R40, 0x1, R5.reuse, P3 ;  /* 0x00000001281d7824 */ /* 0x100fe200018e0605 */
[----:B------:R-:W-:Y:S01]  /*8eb0*/  ISETP.GE.AND P3, PT, R9, UR4, PT ;  /* 0x0000000409007c0c */ /* 0x000fe2000bf66270 */
[----:B------:R-:W-:Y:S01]  /*8ec0*/  ULDC UR4, c[0x0][0x228] ;  /* 0x00008a0000047ab9 */ /* 0x000fe20000000800 */
[----:B------:R-:W-:Y:S01]  /*8ed0*/  VIADD R9, R7, 0x18 ;  /* 0x0000001807097836 */ /* 0x000fe20000000000 */
[----:B0-----:R-:W-:Y:S02]  /*8ee0*/  SHF.R.S32.HI R33, RZ, 0x1f, R34 ;  /* 0x0000001fff217819 */ /* 0x001fe40000011422 */
[----:B------:R-:W-:Y:S02]  /*8ef0*/  PRMT R37, R30, 0x7771, RZ ;  /* 0x000077711e257816 */ /* 0x000fe400000000ff */
[-C--:B-1----:R-:W-:Y:S02]  /*8f00*/  IADD3 R10, P6, R34, R3.reuse, RZ ;  /* 0x00000003220a7210 */ /* 0x082fe40007fde0ff */
[----:B------:R-:W-:Y:S01]  /*8f10*/  PRMT R35, R30, 0x7772, RZ ;  /* 0x000077721e237816 */ /* 0x000fe200000000ff */
[----:B------:R0:W-:Y:S01]  /*8f20*/  @P4 STG.E.U8 desc[UR14][R28.64], R37 ;  /* 0x000000251c004986 */ /* 0x0001e2000c10110e */
[----:B------:R-:W-:Y:S01]  /*8f30*/  ISETP.LT.AND P4, PT, R8, UR4, !P2 ;  /* 0x0000000408007c0c */ /* 0x000fe2000d781270 */
[C---:B------:R-:W-:Y:S01]  /*8f40*/  IMAD.X R11, R33.reuse, 0x1, R2, P6 ;  /* 0x00000001210b7824 */ /* 0x040fe200030e0602 */
[----:B------:R-:W-:Y:S01]  /*8f50*/  ULDC UR4, c[0x0][0x248] ;  /* 0x0000920000047ab9 */ /* 0x000fe20000000800 */
[CC--:B------:R-:W-:Y:S01]  /*8f60*/  IADD3 R32, P2, R34.reuse, R4.reuse, RZ ;  /* 0x0000000422207210 */ /* 0x0c0fe20007f5e0ff */
[----:B------:R-:W-:Y:S01]  /*8f70*/  VIADD R34, R34, UR4 ;  /* 0x0000000422227c36 */ /* 0x000fe20008000000 */
[----:B------:R-:W-:Y:S01]  /*8f80*/  ULDC UR4, c[0x0][0x22c] ;  /* 0x00008b0000047ab9 */ /* 0x000fe20000000800 */
[----:B------:R1:W-:Y:S01]  /*8f90*/  @P5 STG.E.U8 desc[UR14][R10.64], R35 ;  /* 0x000000230a005986 */ /* 0x0003e2000c10110e */
[----:B------:R-:W-:Y:S01]  /*8fa0*/  ISETP.LT.AND P5, PT, R6, UR8, !P1 ;  /* 0x0000000806007c0c */ /* 0x000fe2000cfa1270 */
[--C-:B------:R-:W-:Y:S01]  /*8fb0*/  IMAD.X R33, R33, 0x1, R5.reuse, P2 ;  /* 0x0000000121217824 */ /* 0x100fe200010e0605 */
[----:B------:R-:W-:Y:S01]  /*8fc0*/  ISETP.GE.AND P2, PT, R9, UR6, PT ;  /* 0x0000000609007c0c */ /* 0x000fe2000bf46270 */
[----:B------:R-:W-:Y:S01]  /*8fd0*/  VIADD R9, R7, 0x19 ;  /* 0x0000001907097836 */ /* 0x000fe20000000000 */
[----:B0-----:R-:W-:Y:S01]  /*8fe0*/  PRMT R29, R30, 0x7773, RZ ;  /* 0x000077731e1d7816 */ /* 0x001fe200000000ff */
[----:B------:R-:W-:Y:S01]  /*8ff0*/  ULDC UR6, c[0x0][0x228] ;  /* 0x00008a0000067ab9 */ /* 0x000fe20000000800 */
[----:B------:R-:W-:Y:S01]  /*9000*/  SHF.R.S32.HI R36, RZ, 0x1f, R34 ;  /* 0x0000001fff247819 */ /* 0x000fe20000011422 */
[----:B------:R-:W-:Y:S01]  /*9010*/  ULDC UR8, c[0x0][0x228] ;  /* 0x00008a0000087ab9 */ /* 0x000fe20000000800 */
[----:B------:R-:W-:Y:S01]  /*9020*/  PRMT R37, R31, 0x7770, RZ ;  /* 0x000077701f257816 */ /* 0x000fe200000000ff */
[----:B------:R0:W-:Y:S01]  /*9030*/  @P4 STG.E.U8 desc[UR14][R32.64], R29 ;  /* 0x0000001d20004986 */ /* 0x0001e2000c10110e */
[----:B------:R-:W-:Y:S01]  /*9040*/  ISETP.GE.AND P4, PT, R9, UR4, PT ;  /* 0x0000000409007c0c */ /* 0x000fe2000bf86270 */
[----:B------:R-:W-:Y:S01]  /*9050*/  ULDC UR4, c[0x0][0x248] ;  /* 0x0000920000047ab9 */ /* 0x000fe20000000800 */
[CC--:B-1----:R-:W-:Y:S01]  /*9060*/  IADD3 R10, P6, R34.reuse, R3.reuse, RZ ;  /* 0x00000003220a7210 */ /* 0x0c2fe20007fde0ff */
[----:B------:R-:W-:Y:S01]  /*9070*/  VIADD R30, R34, UR4 ;  /* 0x00000004221e7c36 */ /* 0x000fe20008000000 */
[----:B------:R-:W-:Y:S01]  /*9080*/  ISETP.LT.AND P1, PT, R8, UR6, !P1 ;  /* 0x0000000608007c0c */ /* 0x000fe2000cf21270 */
[----:B------:R-:W-:Y:S01]  /*9090*/  ULDC UR6, c[0x0][0x228] ;  /* 0x00008a0000067ab9 */ /* 0x000fe20000000800 */
[C---:B------:R-:W-:Y:S01]  /*90a0*/  PRMT R35, R31.reuse, 0x7773, RZ ;  /* 0x000077731f237816 */ /* 0x040fe200000000ff */
[----:B------:R-:W-:Y:S01]  /*90b0*/  IMAD.X R11, R36, 0x1, R2, P6 ;  /* 0x00000001240b7824 */ /* 0x000fe200030e0602 */
[----:B------:R-:W-:Y:S01]  /*90c0*/  IADD3 R28, P6, R34, R4, RZ ;  /* 0x00000004221c7210 */ /* 0x000fe20007fde0ff */
[----:B------:R-:W-:Y:S01]  /*90d0*/  ULDC UR4, c[0x0][0x248] ;  /* 0x0000920000047ab9 */ /* 0x000fe20000000800 */
[C---:B------:R-:W-:Y:S01]  /*90e0*/  PRMT R9, R31.reuse, 0x7771, RZ ;  /* 0x000077711f097816 */ /* 0x040fe200000000ff */
[----:B0-----:R-:W-:Y:S01]  /*90f0*/  VIADD R32, R30, UR4 ;  /* 0x000000041e207c36 */ /* 0x001fe20008000000 */
[----:B------:R0:W-:Y:S01]  /*9100*/  @P5 STG.E.U8 desc[UR14][R10.64], R37 ;  /* 0x000000250a005986 */ /* 0x0001e2000c10110e */
[----:B------:R-:W-:Y:S01]  /*9110*/  ISETP.LT.AND P5, PT, R6, UR6, !P3 ;  /* 0x0000000606007c0c */ /* 0x000fe2000dfa1270 */
[----:B------:R-:W-:Y:S01]  /*9120*/  IMAD.X R29, R36, 0x1, R5, P6 ;  /* 0x00000001241d7824 */ /* 0x000fe200030e0605 */
[----:B------:R-:W-:Y:S01]  /*9130*/  PRMT R33, R31, 0x7772, RZ ;  /* 0x000077721f217816 */ /* 0x000fe200000000ff */
[----:B------:R-:W-:Y:S01]  /*9140*/  ULDC UR6, c[0x0][0x228] ;  /* 0x00008a0000067ab9 */ /* 0x000fe20000000800 */
[----:B------:R-:W-:Y:S01]  /*9150*/  SHF.R.S32.HI R31, RZ, 0x1f, R30 ;  /* 0x0000001fff1f7819 */ /* 0x000fe2000001141e */
[----:B------:R-:W-:Y:S01]  /*9160*/  ULDC UR4, c[0x0][0x22c] ;  /* 0x00008b0000047ab9 */ /* 0x000fe20000000800 */
[----:B------:R-:W-:Y:S01]  /*9170*/  ISETP.LT.AND P3, PT, R8, UR6, !P3 ;  /* 0x0000000608007c0c */ /* 0x000fe2000df61270 */
[----:B------:R1:W-:Y:S01]  /*9180*/  @P1 STG.E.U8 desc[UR14][R28.64], R9 ;  /* 0x000000091c001986 */ /* 0x0003e2000c10110e */
[----:B------:R-:W-:Y:S01]  /*9190*/  SHF.R.S32.HI R34, RZ, 0x1f, R32 ;  /* 0x0000001fff227819 */ /* 0x000fe20000011420 */
[----:B------:R-:W-:Y:S01]  /*91a0*/  ULDC UR6, c[0x0][0x228] ;  /* 0x00008a0000067ab9 */ /* 0x000fe20000000800 */
[----:B0-----:R-:W-:-:S02]  /*91b0*/  IADD3 R10, P6, R30, R3, RZ ;  /* 0x000000031e0a7210 */ /* 0x001fc40007fde0ff */
[----:B------:R-:W-:Y:S02]  /*91c0*/  IADD3 R30, P1, R30, R4, RZ ;  /* 0x000000041e1e7210 */ /* 0x000fe40007f3e0ff */
[----:B------:R-:W-:Y:S01]  /*91d0*/  PRMT R37, R24, 0x7770, RZ ;  /* 0x0000777018257816 */ /* 0x000fe200000000ff */
[C---:B------:R-:W-:Y:S01]  /*91e0*/  IMAD.X R11, R31.reuse, 0x1, R2, P6 ;  /* 0x000000011f0b7824 */ /* 0x040fe200030e0602 */
[----:B------:R-:W-:Y:S01]  /*91f0*/  ISETP.LT.AND P6, PT, R6, UR8, !P2 ;  /* 0x0000000806007c0c */ /* 0x000fe2000d7c1270 */
[----:B------:R-:W-:Y:S01]  /*9200*/  IMAD.X R31, R31, 0x1, R5, P1 ;  /* 0x000000011f1f7824 */ /* 0x000fe200008e0605 */
[----:B------:R-:W-:Y:S01]  /*9210*/  ULDC UR8, c[0x0][0x228] ;  /* 0x00008a0000087ab9 */ /* 0x000fe20000000800 */
[----:B-1----:R-:W-:Y:S01]  /*9220*/  VIADD R9, R7, 0x1a ;  /* 0x0000001a07097836 */ /* 0x002fe20000000000 */
[----:B------:R0:W-:Y:S01]  /*9230*/  @P5 STG.E.U8 desc[UR14][R10.64], R33 ;  /* 0x000000210a005986 */ /* 0x0001e2000c10110e */
[----:B------:R-:W-:-:S03]  /*9240*/  IADD3 R28, P5, R32, R3, RZ ;  /* 0x00000003201c7210 */ /* 0x000fc60007fbe0ff */
[----:B------:R-:W-:Y:S01]  /*9250*/  ISETP.GE.AND P1, PT, R9, UR4, PT ;  /* 0x0000000409007c0c */ /* 0x000fe2000bf26270 */
[----:B------:R-:W-:Y:S01]  /*9260*/  ULDC UR4, c[0x0][0x248] ;  /* 0x0000920000047ab9 */ /* 0x000fe20000000800 */
[----:B------:R-:W-:Y:S01]  /*9270*/  IMAD.X R29, R34, 0x1, R2, P5 ;  /* 0x00000001221d7824 */ /* 0x000fe200028e0602 */
[----:B------:R1:W-:Y:S01]  /*9280*/  @P3 STG.E.U8 desc[UR14][R30.64], R35 ;  /* 0x000000231e003986 */ /* 0x0003e2000c10110e */
[----:B------:R-:W-:Y:S01]  /*9290*/  ISETP.LT.AND P3, PT, R8, UR6, !P2 ;  /* 0x0000000608007c0c */ /* 0x000fe2000d761270 */
[----:B------:R-:W-:Y:S01]  /*92a0*/  VIADD R9, R7, 0x1b ;  /* 0x0000001b07097836 */ /* 0x000fe20000000000 */
[----:B------:R-:W-:Y:S01]  /*92b0*/  ISETP.LT.AND P5, PT, R6, UR8, !P4 ;  /* 0x0000000806007c0c */ /* 0x000fe2000e7a1270 */
[----:B------:R3:W-:Y:S01]  /*92c0*/  @P6 STG.E.U8 desc[UR14][R28.64], R37 ;  /* 0x000000251c006986 */ /* 0x0007e2000c10110e */
[C---:B0-----:R-:W-:Y:S01]  /*92d0*/  VIADD R33, R32.reuse, UR4 ;  /* 0x0000000420217c36 */ /* 0x041fe20008000000 */
[----:B------:R-:W-:Y:S01]  /*92e0*/  IADD3 R10, P2, R32, R4, RZ ;  /* 0x00000004200a7210 */ /* 0x000fe20007f5e0ff */
[----:B------:R-:W-:Y:S01]  /*92f0*/  ULDC UR4, c[0x0][0x22c] ;  /* 0x00008b0000047ab9 */ /* 0x000fe20000000800 */
[----:B------:R-:W-:Y:S01]  /*9300*/  ULDC UR6, c[0x0][0x228] ;  /* 0x00008a0000067ab9 */ /* 0x000fe20000000800 */
[----:B------:R-:W-:Y:S01]  /*9310*/  ULDC UR8, c[0x0][0x228] ;  /* 0x00008a0000087ab9 */ /* 0x000fe20000000800 */
[----:B------:R-:W-:Y:S01]  /*9320*/  SHF.R.S32.HI R36, RZ, 0x1f, R33 ;  /* 0x0000001fff247819 */ /* 0x000fe20000011421 */
[----:B------:R-:W-:Y:S01]  /*9330*/  IMAD.X R11, R34, 0x1, R5, P2 ;  /* 0x00000001220b7824 */ /* 0x000fe200010e0605 */
[----:B-1----:R-:W-:-:S02]  /*9340*/  IADD3 R30, P6, R33, R3, RZ ;  /* 0x00000003211e7210 */ /* 0x002fc40007fde0ff */
[C---:B------:R-:W-:Y:S02]  /*9350*/  PRMT R35, R24.reuse, 0x7772, RZ ;  /* 0x0000777218237816 */ /* 0x040fe400000000ff */
[----:B---3--:R-:W-:Y:S01]  /*9360*/  PRMT R37, R24, 0x7771, RZ ;  /* 0x0000777118257816 */ /* 0x008fe200000000ff */
[----:B------:R-:W-:Y:S01]  /*9370*/  IMAD.X R31, R36, 0x1, R2, P6 ;  /* 0x00000001241f7824 */ /* 0x000fe200030e0602 */
[----:B------:R-:W-:Y:S01]  /*9380*/  ISETP.GE.AND P2, PT, R9, UR4, PT ;  /* 0x0000000409007c0c */ /* 0x000fe2000bf46270 */
[----:B------:R-:W-:Y:S01]  /*9390*/  ULDC UR4, c[0x0][0x248] ;  /* 0x0000920000047ab9 */ /* 0x000fe20000000800 */
[----:B------:R-:W-:Y:S01]  /*93a0*/  ISETP.LT.AND P4, PT, R8, UR6, !P4 ;  /* 0x0000000608007c0c */ /* 0x000fe2000e781270 */
[----:B------:R0:W-:Y:S01]  /*93b0*/  @P3 STG.E.U8 desc[UR14][R10.64], R37 ;  /* 0x000000250a003986 */ /* 0x0001e2000c10110e */
[C---:B------:R-:W-:Y:S01]  /*93c0*/  VIADD R32, R33.reuse, UR4 ;  /* 0x0000000421207c36 */ /* 0x040fe20008000000 */
[----:B------:R-:W-:Y:S01]  /*93d0*/  IADD3 R28, P3, R33, R4, RZ ;  /* 0x00000004211c7210 */ /* 0x000fe20007f7e0ff */
[----:B------:R-:W-:Y:S01]  /*93e0*/  VIADD R9, R7, 0x1c ;  /* 0x0000001c07097836 */ /* 0x000fe20000000000 */
[----:B------:R1:W-:Y:S01]  /*93f0*/  @P5 STG.E.U8 desc[UR14][R30.64], R35 ;  /* 0x000000231e005986 */ /* 0x0003e2000c10110e */
[----:B------:R-:W-:Y:S01]  /*9400*/  ISETP.LT.AND P5, PT, R6, UR8, !P1 ;  /* 0x0000000806007c0c */ /* 0x000fe2000cfa1270 */
[----:B------:R-:W-:Y:S01]  /*9410*/  ULDC UR4, c[0x0][0x22c] ;  /* 0x00008b0000047ab9 */ /* 0x000fe20000000800 */
[----:B------:R-:W-:Y:S01]  /*9420*/  SHF.R.S32.HI R34, RZ, 0x1f, R32 ;  /* 0x0000001fff227819 */ /* 0x000fe20000011420 */
[----:B------:R-:W-:Y:S01]  /*9430*/  IMAD.X R29, R36, 0x1, R5, P3 ;  /* 0x00000001241d7824 */ /* 0x000fe200018e0605 */
[----:B------:R-:W-:Y:S01]  /*9440*/  ULDC UR6, c[0x0][0x228] ;  /* 0x00008a0000067ab9 */ /* 0x000fe20000000800 */
[----:B------:R-:W-:Y:S01]  /*9450*/  PRMT R33, R25, 0x7770, RZ ;  /* 0x0000777019217816 */ /* 0x000fe200000000ff */
[----:B------:R-:W-:Y:S01]  /*9460*/  ULDC UR8, c[0x0][0x228] ;  /* 0x00008a0000087ab9 */ /* 0x000fe20000000800 */
[----:B0-----:R-:W-:-:S02]  /*9470*/  IADD3 R10, P6, R32, R3, RZ ;  /* 0x00000003200a7210 */ /* 0x001fc40007fde0ff */
[----:B------:R-:W-:Y:S01]  /*9480*/  ISETP.GE.AND P3, PT, R9, UR4, PT ;  /* 0x0000000409007c0c */ /* 0x000fe2000bf66270 */
[----:B------:R-:W-:Y:S01]  /*9490*/  ULDC UR4, c[0x0][0x248] ;  /* 0x0000920000047ab9 */ /* 0x000fe20000000800 */
[----:B-1----:R-:W-:Y:S01]  /*94a0*/  PRMT R35, R24, 0x7773, RZ ;  /* 0x0000777318237816 */ /* 0x002fe200000000ff */
[----:B------:R-:W-:Y:S02]  /*94b0*/  IMAD.X R11, R34, 0x1, R2, P6 ;  /* 0x00000001220b7824 */ /* 0x000fe400030e0602 */
[----:B------:R-:W-:Y:S01]  /*94c0*/  VIADD R24, R32, UR4 ;  /* 0x0000000420187c36 */ /* 0x000fe20008000000 */
[----:B------:R-:W-:Y:S01]  /*94d0*/  ULDC UR4, c[0x0][0x22c] ;  /* 0x00008b0000047ab9 */ /* 0x000fe20000000800 */
        /* <DEDUP_REMOVED lines=12> */
[CC--:B0-----:R-:W-:Y:S01]  /*95a0*/  IADD3 R28, P6, R24.reuse, R3.reuse, RZ ;  /* 0x00000003181c7210 */ /* 0x0c1fe20007fde0ff */
[----:B------:R-:W-:Y:S01]  /*95b0*/  VIADD R32, R24, UR4 ;  /* 0x0000000418207c36 */ /* 0x000fe20008000000 */
[----:B------:R-:W-:Y:S01]  /*95c0*/  PRMT R35, R25, 0x7771, RZ ;  /* 0x0000777119237816 */ /* 0x000fe200000000ff */
[----:B------:R-:W-:Y:S01]  /*95d0*/  VIADD R9, R7, 0x1e ;  /* 0x0000001e07097836 */ /* 0x000fe20000000000 */
[----:B-1----:R-:W-:Y:S01]  /*95e0*/  PRMT R33, R25, 0x7772, RZ ;  /* 0x0000777219217816 */ /* 0x002fe200000000ff */
        /* <DEDUP_REMOVED lines=8> */
[----:B------:R-:W-:Y:S01]  /*9670*/  ULDC UR6, c[0x0][0x228] ;  /* 0x00008a0000067ab9 */ /* 0x000fe20000000800 */
[----:B------:R-:W-:Y:S01]  /*9680*/  IADD3 R24, P6, R32, R3, RZ ;  /* 0x0000000320187210 */ /* 0x000fe20007fde0ff */
[----:B------:R-:W-:Y:S01]  /*9690*/  IMAD.X R11, R36, 0x1, R5, P2 ;  /* 0x00000001240b7824 */ /* 0x000fe200010e0605 */
[----:B------:R-:W-:Y:S01]  /*96a0*/  ISETP.GE.AND P2, PT, R9, UR4, PT ;  /* 0x0000000409007c0c */ /* 0x000fe2000bf46270 */
[----:B------:R-:W-:Y:S01]  /*96b0*/  ULDC UR4, c[0x0][0x248] ;  /* 0x0000920000047ab9 */ /* 0x000fe20000000800 */
[----:B------:R-:W-:Y:S01]  /*96c0*/  VIADD R9, R7, 0x1f ;  /* 0x0000001f07097836 */ /* 0x000fe20000000000 */
[----:B0-----:R-:W-:Y:S01]  /*96d0*/  PRMT R31, R26, 0x7770, RZ ;  /* 0x000077701a1f7816 */ /* 0x001fe200000000ff */
[----:B------:R-:W-:Y:S01]  /*96e0*/  VIADD R30, R32, UR4 ;  /* 0x00000004201e7c36 */ /* 0x000fe20008000000 */
[----:B------:R-:W-:Y:S01]  /*96f0*/  ULDC UR4, c[0x0][0x22c] ;  /* 0x00008b0000047ab9 */ /* 0x000fe20000000800 */
[----:B------:R-:W-:Y:S01]  /*9700*/  ULDC UR8, c[0x0][0x228] ;  /* 0x00008a0000087ab9 */ /* 0x000fe20000000800 */
[----:B-1----:R-:W-:Y:S01]  /*9710*/  PRMT R33, R25, 0x7773, RZ ;  /* 0x0000777319217816 */ /* 0x002fe200000000ff */
[----:B------:R-:W-:-:S04]  /*9720*/  IMAD.X R25, R34, 0x1, R2, P6 ;  /* 0x0000000122197824 */ /* 0x000fc800030e0602 */
        /* <DEDUP_REMOVED lines=9> */
[----:B------:R-:W-:Y:S01]  /*97c0*/  ISETP.GE.AND P3, PT, R9, UR4, PT ;  /* 0x0000000409007c0c */ /* 0x000fe2000bf66270 */
[----:B------:R-:W-:Y:S01]  /*97d0*/  ULDC UR4, c[0x0][0x228] ;  /* 0x00008a0000047ab9 */ /* 0x000fe20000000800 */
[----:B------:R-:W-:Y:S01]  /*97e0*/  VIADD R9, R7, 0x20 ;  /* 0x0000002007097836 */ /* 0x000fe20000000000 */
[----:B0-----:R-:W-:-:S02]  /*97f0*/  IADD3 R10, P6, R30, R3, RZ ;  /* 0x000000031e0a7210 */ /* 0x001fc40007fde0ff */
[C---:B------:R-:W-:Y:S02]  /*9800*/  PRMT R33, R26.reuse, 0x7771, RZ ;  /* 0x000077711a217816 */ /* 0x040fe400000000ff */
[----:B-1----:R-:W-:Y:S01]  /*9810*/  PRMT R31, R26, 0x7772, RZ ;  /* 0x000077721a1f7816 */ /* 0x002fe200000000ff */
[----:B------:R-:W-:Y:S02]  /*9820*/  IMAD.X R11, R32, 0x1, R2, P6 ;  /* 0x00000001200b7824 */ /* 0x000fe400030e0602 */
[----:B------:R0:W-:Y:S01]  /*9830*/  @P4 STG.E.U8 desc[UR14][R28.64], R33 ;  /* 0x000000211c004986 */ /* 0x0001e2000c10110e */
[----:B------:R-:W-:Y:S01]  /*9840*/  ISETP.LT.AND P4, PT, R8, UR4, !P1 ;  /* 0x0000000408007c0c */ /* 0x000fe2000cf81270 */
[----:B------:R-:W-:Y:S01]  /*9850*/  ULDC UR4, c[0x0][0x248] ;  /* 0x0000920000047ab9 */ /* 0x000fe20000000800 */
[C---:B------:R-:W-:Y:S01]  /*9860*/  IADD3 R24, P1, R30.reuse, R4, RZ ;  /* 0x000000041e187210 */ /* 0x040fe20007f3e0ff */
[----:B------:R-:W-:Y:S01]  /*9870*/  VIADD R30, R30, UR4 ;  /* 0x000000041e1e7c36 */ /* 0x000fe20008000000 */
[----:B------:R1:W-:Y:S01]  /*9880*/  @P5 STG.E.U8 desc[UR14][R10.64], R31 ;  /* 0x0000001f0a005986 */ /* 0x0003e2000c10110e */
[----:B------:R-:W-:Y:S01]  /*9890*/  ISETP.LT.AND P5, PT, R6, UR8, !P2 ;  /* 0x0000000806007c0c */ /* 0x000fe2000d7a1270 */
[----:B------:R-:W-:Y:S01]  /*98a0*/  ULDC UR4, c[0x0][0x22c] ;  /* 0x00008b0000047ab9 */ /* 0x000fe20000000800 */
[----:B------:R-:W-:Y:S01]  /*98b0*/  IMAD.X R25, R32, 0x1, R5, P1 ;  /* 0x0000000120197824 */ /* 0x000fe200008e0605 */
[----:B------:R-:W-:Y:S01]  /*98c0*/  ISETP.GE.AND P1, PT, R9, UR6, PT ;  /* 0x0000000609007c0c */ /* 0x000fe2000bf26270 */
[----:B------:R-:W-:Y:S01]  /*98d0*/  VIADD R9, R7, 0x21 ;  /* 0x0000002107097836 */ /* 0x000fe20000000000 */
[----:B------:R-:W-:Y:S01]  /*98e0*/  ULDC UR6, c[0x0][0x228] ;  /* 0x00008a0000067ab9 */ /* 0x000fe20000000800 */
[----:B0-----:R-:W-:Y:S01]  /*98f0*/  PRMT R29, R26, 0x7773, RZ ;  /* 0x000077731a1d7816 */ /* 0x001fe200000000ff */
[----:B------:R-:W-:Y:S01]  /*9900*/  ULDC UR8, c[0x0][0x228] ;  /* 0x00008a0000087ab9 */ /* 0x000fe20000000800 */
[----:B------:R-:W-:-:S02]  /*9910*/  SHF.R.S32.HI R28, RZ, 0x1f, R30 ;  /* 0x0000001fff1c7819 */ /* 0x000fc4000001141e */
[----:B------:R-:W-:Y:S01]  /*9920*/  PRMT R33, R27, 0x7770, RZ ;  /* 0x000077701b217816 */ /* 0x000fe200000000ff */
[----:B------:R0:W-:Y:S01]  /*9930*/  @P4 STG.E.U8 desc[UR14][R24.64], R29 ;  /* 0x0000001d18004986 */ /* 0x0001e2000c10110e */
[----:B-1----:R-:W-:Y:S02]  /*9940*/  IADD3 R10, P6, R30, R3, RZ ;  /* 0x000000031e0a7210 */ /* 0x002fe40007fde0ff */
[----:B------:R-:W-:Y:S01]  /*9950*/  ISETP.GE.AND P4, PT, R9, UR4, PT ;  /* 0x0000000409007c0c */ /* 0x000fe2000bf86270 */
[----:B------:R-:W-:Y:S01]  /*9960*/  ULDC UR4, c[0x0][0x248] ;  /* 0x0000920000047ab9 */ /* 0x000fe20000000800 */
[----:B------:R-:W-:Y:S01]  /*9970*/  ISETP.LT.AND P2, PT, R8, UR6, !P2 ;  /* 0x0000000608007c0c */ /* 0x000fe2000d741270 */
[----:B------:R-:W-:Y:S01]  /*9980*/  IMAD.X R11, R28, 0x1, R2, P6 ;  /* 0x000000011c0b7824 */ /* 0x000fe200030e0602 */
[----:B------:R-:W-:Y:S01]  /*9990*/  ULDC UR6, c[0x0][0x228] ;  /* 0x00008a0000067ab9 */ /* 0x000fe20000000800 */
[C---:B------:R-:W-:Y:S01]  /*99a0*/  VIADD R26, R30.reuse, UR4 ;  /* 0x000000041e1a7c36 */ /* 0x040fe20008000000 */
[----:B------:R-:W-:Y:S01]  /*99b0*/  PRMT R31, R27, 0x7773, RZ ;  /* 0x000077731b1f7816 */ /* 0x000fe200000000ff */
[----:B------:R-:W-:Y:S01]  /*99c0*/  ULDC UR4, c[0x0][0x248] ;  /* 0x0000920000047ab9 */ /* 0x000fe20000000800 */
[----:B------:R1:W-:Y:S01]  /*99d0*/  @P5 STG.E.U8 desc[UR14][R10.64], R33 ;  /* 0x000000210a005986 */ /* 0x0003e2000c10110e */
[----:B0-----:R-:W-:-:S02]  /*99e0*/  IADD3 R24, P6, R30, R4, RZ ;  /* 0x000000041e187210 */ /* 0x001fc40007fde0ff */
[----:B------:R-:W-:Y:S01]  /*99f0*/  ISETP.LT.AND P5, PT, R6, UR6, !P3 ;  /* 0x0000000606007c0c */ /* 0x000fe2000dfa1270 */
[----:B------:R-:W-:Y:S01]  /*9a00*/  ULDC UR6, c[0x0][0x228] ;  /* 0x00008a0000067ab9 */ /* 0x000fe20000000800 */
[C---:B------:R-:W-:Y:S01]  /*9a10*/  PRMT R9, R27.reuse, 0x7771, RZ ;  /* 0x000077711b097816 */ /* 0x040fe200000000ff */
[----:B------:R-:W-:Y:S01]  /*9a20*/  IMAD.X R25, R28, 0x1, R5, P6 ;  /* 0x000000011c197824 */ /* 0x000fe200030e0605 */
[----:B------:R-:W-:Y:S01]  /*9a30*/  PRMT R29, R27, 0x7772, RZ ;  /* 0x000077721b1d7816 */ /* 0x000fe200000000ff */
[----:B------:R-:W-:Y:S01]  /*9a40*/  VIADD R28, R26, UR4 ;  /* 0x000000041a1c7c36 */ /* 0x000fe20008000000 */
[----:B------:R-:W-:Y:S01]  /*9a50*/  SHF.R.S32.HI R27, RZ, 0x1f, R26 ;  /* 0x0000001fff1b7819 */ /* 0x000fe2000001141a */
[----:B------:R-:W-:Y:S01]  /*9a60*/  ULDC UR4, c[0x0][0x22c] ;  /* 0x00008b0000047ab9 */ /* 0x000fe20000000800 */
[----:B------:R-:W-:Y:S01]  /*9a70*/  ISETP.LT.AND P3, PT, R8, UR6, !P3 ;  /* 0x0000000608007c0c */ /* 0x000fe2000df61270 */
[----:B------:R0:W-:Y:S01]  /*9a80*/  @P2 STG.E.U8 desc[UR14][R24.64], R9 ;  /* 0x0000000918002986 */ /* 0x0001e2000c10110e */
[C---:B-1----:R-:W-:Y:S01]  /*9a90*/  IADD3 R10, P6, R26.reuse, R3, RZ ;  /* 0x000000031a0a7210 */ /* 0x042fe20007fde0ff */
[----:B------:R-:W-:Y:S01]  /*9aa0*/  ULDC UR6, c[0x0][0x228] ;  /* 0x00008a0000067ab9 */ /* 0x000fe20000000800 */
[----:B------:R-:W-:-:S02]  /*9ab0*/  IADD3 R26, P2, R26, R4, RZ ;  /* 0x000000041a1a7210 */ /* 0x000fc40007f5e0ff */
[----:B------:R-:W-:Y:S01]  /*9ac0*/  SHF.R.S32.HI R30, RZ, 0x1f, R28 ;  /* 0x0000001fff1e7819 */ /* 0x000fe2000001141c */
[C-C-:B------:R-:W-:Y:S01]  /*9ad0*/  IMAD.X R11, R27.reuse, 0x1, R2.reuse, P6 ;  /* 0x000000011b0b7824 */ /* 0x140fe200030e0602 */
[----:B------:R-:W-:Y:S01]  /*9ae0*/  ISETP.LT.AND P6, PT, R6, UR8, !P1 ;  /* 0x0000000806007c0c */ /* 0x000fe2000cfc1270 */
[--C-:B------:R-:W-:Y:S01]  /*9af0*/  IMAD.X R27, R27, 0x1, R5.reuse, P2 ;  /* 0x000000011b1b7824 */ /* 0x100fe200010e0605 */
[----:B--2---:R-:W-:Y:S01]  /*9b00*/  PRMT R33, R20, 0x7770, RZ ;  /* 0x0000777014217816 */ /* 0x004fe200000000ff */
[----:B------:R-:W-:Y:S01]  /*9b10*/  ULDC UR8, c[0x0][0x228] ;  /* 0x00008a0000087ab9 */ /* 0x000fe20000000800 */
[----:B------:R1:W-:Y:S01]  /*9b20*/  @P5 STG.E.U8 desc[UR14][R10.64], R29 ;  /* 0x0000001d0a005986 */ /* 0x0003e2000c10110e */
[----:B0-----:R-:W-:Y:S01]  /*9b30*/  VIADD R9, R7, 0x22 ;  /* 0x0000002207097836 */ /* 0x001fe20000000000 */
[-C--:B------:R-:W-:Y:S02]  /*9b40*/  IADD3 R24, P5, R28, R3.reuse, RZ ;  /* 0x000000031c187210 */ /* 0x080fe40007fbe0ff */
[----:B------:R0:W-:Y:S01]  /*9b50*/  @P3 STG.E.U8 desc[UR14][R26.64], R31 ;  /* 0x0000001f1a003986 */ /* 0x0001e2000c10110e */
[----:B------:R-:W-:Y:S01]  /*9b60*/  ISETP.LT.AND P3, PT, R8, UR6, !P1 ;  /* 0x0000000608007c0c */ /* 0x000fe2000cf61270 */
[----:B------:R-:W-:Y:S01]  /*9b70*/  ULDC UR6, c[0x0][0x228] ;  /* 0x00008a0000067ab9 */ /* 0x000fe20000000800 */
[----:B------:R-:W-:Y:S01]  /*9b80*/  ISETP.GE.AND P2, PT, R9, UR4, PT ;  /* 0x0000000409007c0c */ /* 0x000fe2000bf46270 */
[----:B------:R-:W-:Y:S01]  /*9b90*/  ULDC UR4, c[0x0][0x248] ;  /* 0x0000920000047ab9 */ /* 0x000fe20000000800 */
[----:B------:R-:W-:Y:S01]  /*9ba0*/  IMAD.X R25, R30, 0x1, R2, P5 ;  /* 0x000000011e197824 */ /* 0x000fe200028e0602 */
[----:B------:R-:W-:Y:S01]  /*9bb0*/  ISETP.LT.AND P5, PT, R6, UR8, !P4 ;  /* 0x0000000806007c0c */ /* 0x000fe2000e7a1270 */
[----:B------:R-:W-:Y:S01]  /*9bc0*/  VIADD R9, R7, 0x23 ;  /* 0x0000002307097836 */ /* 0x000fe20000000000 */
[C---:B-1----:R-:W-:Y:S01]  /*9bd0*/  IADD3 R10, P1, R28.reuse, R4, RZ ;  /* 0x000000041c0a7210 */ /* 0x042fe20007f3e0ff */
[----:B------:R-:W-:Y:S01]  /*9be0*/  VIADD R29, R28, UR4 ;  /* 0x000000041c1d7c36 */ /* 0x000fe20008000000 */
[----:B------:R1:W-:Y:S01]  /*9bf0*/  @P6 STG.E.U8 desc[UR14][R24.64], R33 ;  /* 0x0000002118006986 */ /* 0x0003e2000c10110e */
[----:B------:R-:W-:Y:S01]  /*9c00*/  ULDC UR4, c[0x0][0x22c] ;  /* 0x00008b0000047ab9 */ /* 0x000fe20000000800 */
[----:B0-----:R-:W-:Y:S01]  /*9c10*/  PRMT R31, R20, 0x7772, RZ ;  /* 0x00007772141f7816 */ /* 0x001fe200000000ff */
[----:B------:R-:W-:Y:S01]  /*9c20*/  IMAD.X R11, R30, 0x1, R5, P1 ;  /* 0x000000011e0b7824 */ /* 0x000fe200008e0605 */
[----:B------:R-:W-:Y:S01]  /*9c30*/  SHF.R.S32.HI R32, RZ, 0x1f, R29 ;  /* 0x0000001fff207819 */ /* 0x000fe2000001141d */
[----:B------:R-:W-:Y:S01]  /*9c40*/  ULDC UR8, c[0x0][0x228] ;  /* 0x00008a0000087ab9 */ /* 0x000fe20000000800 */
[----:B------:R-:W-:-:S02]  /*9c50*/  IADD3 R26, P6, R29, R3, RZ ;  /* 0x000000031d1a7210 */ /* 0x000fc40007fde0ff */
[----:B------:R-:W-:Y:S01]  /*9c60*/  ISETP.GE.AND P1, PT, R9, UR4, PT ;  /* 0x0000000409007c0c */ /* 0x000fe2000bf26270 */
[----:B------:R-:W-:Y:S01]  /*9c70*/  ULDC UR4, c[0x0][0x248] ;  /* 0x0000920000047ab9 */ /* 0x000fe20000000800 */
[----:B------:R-:W-:Y:S01]  /*9c80*/  ISETP.LT.AND P4, PT, R8, UR6, !P4 ;  /* 0x0000000608007c0c */ /* 0x000fe2000e781270 */
[----:B------:R-:W-:Y:S01]  /*9c90*/  IMAD.X R27, R32, 0x1, R2, P6 ;  /* 0x00000001201b7824 */ /* 0x000fe200030e0602 */
[----:B-1----:R-:W-:Y:S01]  /*9ca0*/  PRMT R33, R20, 0x7771, RZ ;  /* 0x0000777114217816 */ /* 0x002fe200000000ff */
[----:B------:R-:W-:Y:S01]  /*9cb0*/  VIADD R28, R29, UR4 ;  /* 0x000000041d1c7c36 */ /* 0x000fe20008000000 */
[----:B------:R-:W-:Y:S01]  /*9cc0*/  ULDC UR4, c[0x0][0x22c] ;  /* 0x00008b0000047ab9 */ /* 0x000fe20000000800 */
[----:B------:R-:W-:Y:S01]  /*9cd0*/  VIADD R9, R7, 0x24 ;  /* 0x0000002407097836 */ /* 0x000fe20000000000 */
[----:B------:R-:W-:Y:S01]  /*9ce0*/  ULDC UR6, c[0x0][0x228] ;  /* 0x00008a0000067ab9 */ /* 0x000fe20000000800 */
[----:B------:R0:W-:Y:S01]  /*9cf0*/  @P3 STG.E.U8 desc[UR14][R10.64], R33 ;  /* 0x000000210a003986 */ /* 0x0001e2000c10110e */
[----:B------:R-:W-:-:S02]  /*9d00*/  IADD3 R24, P3, R29, R4, RZ ;  /* 0x000000041d187210 */ /* 0x000fc40007f7e0ff */
[----:B------:R-:W-:Y:S01]  /*9d10*/  SHF.R.S32.HI R30, RZ, 0x1f, R28 ;  /* 0x0000001fff1e7819 */ /* 0x000fe2000001141c */
[----:B------:R1:W-:Y:S01]  /*9d20*/  @P5 STG.E.U8 desc[UR14][R26.64], R31 ;  /* 0x0000001f1a005986 */ /* 0x0003e2000c10110e */
[----:B------:R-:W-:Y:S01]  /*9d30*/  ISETP.LT.AND P5, PT, R6, UR8, !P2 ;  /* 0x0000000806007c0c */ /* 0x000fe2000d7a1270 */
[----:B------:R-:W-:Y:S01]  /*9d40*/  IMAD.X R25, R32, 0x1, R5, P3 ;  /* 0x0000000120197824 */ /* 0x000fe200018e0605 */
[----:B------:R-:W-:Y:S01]  /*9d50*/  PRMT R29, R21, 0x7770, RZ ;  /* 0x00007770151d7816 */ /* 0x000fe200000000ff */
[----:B------:R-:W-:Y:S01]  /*9d60*/  ULDC UR8, c[0x0][0x228] ;  /* 0x00008a0000087ab9 */ /* 0x000fe20000000800 */
[----:B------:R-:W-:Y:S01]  /*9d70*/  ISETP.GE.AND P3, PT, R9, UR4, PT ;  /* 0x0000000409007c0c */ /* 0x000fe2000bf66270 */
[----:B------:R-:W-:Y:S01]  /*9d80*/  ULDC UR4, c[0x0][0x248] ;  /* 0x0000920000047ab9 */ /* 0x000fe20000000800 */
[----:B------:R-:W-:Y:S01]  /*9d90*/  VIADD R9, R7, 0x25 ;  /* 0x0000002507097836 */ /* 0x000fe20000000000 */
[----:B0-----:R-:W-:Y:S02]  /*9da0*/  IADD3 R10, P6, R28, R3, RZ ;  /* 0x000000031c0a7210 */ /* 0x001fe40007fde0ff */
[----:B-1----:R-:W-:-:S03]  /*9db0*/  PRMT R31, R20, 0x7773, RZ ;  /* 0x00007773141f7816 */ /* 0x002fc600000000ff */
[----:B------:R-:W-:Y:S02]  /*9dc0*/  IMAD.X R11, R30, 0x1, R2, P6 ;  /* 0x000000011e0b7824 */ /* 0x000fe400030e0602 */
[----:B------:R-:W-:Y:S01]  /*9dd0*/  VIADD R20, R28, UR4 ;  /* 0x000000041c147c36 */ /* 0x000fe20008000000 */
[----:B------:R-:W-:Y:S01]  /*9de0*/  ULDC UR4, c[0x0][0x22c] ;  /* 0x00008b0000047ab9 */ /* 0x000fe20000000800 */
[----:B------:R0:W-:Y:S01]  /*9df0*/  @P4 STG.E.U8 desc[UR14][R24.64], R31 ;  /* 0x0000001f18004986 */ /* 0x0001e2000c10110e */
[----:B------:R-:W-:Y:S01]  /*9e00*/  ISETP.LT.AND P4, PT, R8, UR6, !P2 ;  /* 0x0000000608007c0c */ /* 0x000fe2000d781270 */
[----:B------:R-:W-:Y:S01]  /*9e10*/  ULDC UR6, c[0x0][0x228] ;  /* 0x00008a0000067ab9 */ /* 0x000fe20000000800 */
        /* <DEDUP_REMOVED lines=8> */
[----:B------:R-:W-:Y:S01]  /*9ea0*/  VIADD R9, R7, 0x26 ;  /* 0x0000002607097836 */ /* 0x000fe20000000000 */
[CC--:B0-----:R-:W-:Y:S01]  /*9eb0*/  IADD3 R24, P6, R20.reuse, R3.reuse, RZ ;  /* 0x0000000314187210 */ /* 0x0c1fe20007fde0ff */
[----:B------:R-:W-:Y:S01]  /*9ec0*/  VIADD R28, R20, UR4 ;  /* 0x00000004141c7c36 */ /* 0x000fe20008000000 */
[C---:B------:R-:W-:Y:S01]  /*9ed0*/  PRMT R31, R21.reuse, 0x7771, RZ ;  /* 0x00007771151f7816 */ /* 0x040fe200000000ff */
[----:B------:R-:W-:Y:S01]  /*9ee0*/  ULDC UR4, c[0x0][0x22c] ;  /* 0x00008b0000047ab9 */ /* 0x000fe20000000800 */
        /* <DEDUP_REMOVED lines=81> */
[----:B----4-:R-:W-:Y:S01]  /*a400*/  PRMT R29, R16, 0x7770, RZ ;  /* 0x00007770101d7816 */ /* 0x010fe200000000ff */
        /* <DEDUP_REMOVED lines=76> */
[----:B------:R-:W-:Y:S01]  /*a8d0*/  ISETP.LT.AND P3, PT, R8, UR6, !P3 ;  /* 0x0000000608007c0c */ /* 0x000fe2000df61270 */
[----:B0-----:R-:W-:Y:S01]  /*a8e0*/  VIADD R22, R24, UR4 ;  /* 0x0000000418167c36 */ /* 0x001fe20008000000 */
[----:B------:R-:W-:Y:S01]  /*a8f0*/  PRMT R23, R18, 0x7770, RZ ;  /* 0x0000777012177816 */ /* 0x000fe200000000ff */
[----:B------:R-:W-:Y:S01]  /*a900*/  VIADD R9, R7, 0x2f ;  /* 0x0000002f07097836 */ /* 0x000fe20000000000 */
[----:B------:R-:W-:Y:S01]  /*a910*/  ULDC UR4, c[0x0][0x22c] ;  /* 0x00008b0000047ab9 */ /* 0x000fe20000000800 */
[----:B-1----:R-:W-:Y:S01]  /*a920*/  PRMT R25, R17, 0x7773, RZ ;  /* 0x0000777311197816 */ /* 0x002fe200000000ff */
[----:B------:R-:W-:Y:S01]  /*a930*/  IMAD.X R17, R26, 0x1, R2, P6 ;  /* 0x000000011a117824 */ /* 0x000fe200030e0602 */
[----:B------:R-:W-:Y:S01]  /*a940*/  PRMT R27, R18, 0x7771, RZ ;  /* 0x00007771121b7816 */ /* 0x000fe200000000ff */
[----:B------:R-:W-:-:S02]  /*a950*/  ULDC UR6, c[0x0][0x228] ;  /* 0x00008a0000067ab9 */ /* 0x000fc40000000800 */
[----:B------:R0:W-:Y:S01]  /*a960*/  @P4 STG.E.U8 desc[UR14][R10.64], R25 ;  /* 0x000000190a004986 */ /* 0x0001e2000c10110e */
[-C--:B------:R-:W-:Y:S02]  /*a970*/  IADD3 R20, P4, R24, R4.reuse, RZ ;  /* 0x0000000418147210 */ /* 0x080fe40007f9e0ff */
[----:B------:R-:W-:Y:S01]  /*a980*/  SHF.R.S32.HI R24, RZ, 0x1f, R22 ;  /* 0x0000001fff187819 */ /* 0x000fe20000011416 */
[----:B------:R1:W-:Y:S01]  /*a990*/  @P5 STG.E.U8 desc[UR14][R16.64], R23 ;  /* 0x0000001710005986 */ /* 0x0003e2000c10110e */
[----:B------:R-:W-:Y:S01]  /*a9a0*/  ISETP.LT.AND P5, PT, R6, UR8, !P1 ;  /* 0x0000000806007c0c */ /* 0x000fe2000cfa1270 */
[----:B------:R-:W-:Y:S01]  /*a9b0*/  IMAD.X R21, R26, 0x1, R5, P4 ;  /* 0x000000011a157824 */ /* 0x000fe200020e0605 */
[----:B------:R-:W-:Y:S01]  /*a9c0*/  ISETP.GE.AND P4, PT, R9, UR4, PT ;  /* 0x0000000409007c0c */ /* 0x000fe2000bf86270 */
[----:B------:R-:W-:Y:S01]  /*a9d0*/  ULDC UR4, c[0x0][0x248] ;  /* 0x0000920000047ab9 */ /* 0x000fe20000000800 */
[----:B------:R-:W-:Y:S01]  /*a9e0*/  ULDC UR8, c[0x0][0x228] ;  /* 0x00008a0000087ab9 */ /* 0x000fe20000000800 */
[----:B------:R-:W-:Y:S01]  /*a9f0*/  ISETP.LT.AND P1, PT, R8, UR6, !P1 ;  /* 0x0000000608007c0c */ /* 0x000fe2000cf21270 */
[----:B------:R2:W-:Y:S01]  /*aa00*/  @P3 STG.E.U8 desc[UR14][R20.64], R27 ;  /* 0x0000001b14003986 */ /* 0x0005e2000c10110e */
[----:B0-----:R-:W-:Y:S01]  /*aa10*/  IADD3 R10, P6, R22, R3, RZ ;  /* 0x00000003160a7210 */ /* 0x001fe20007fde0ff */
[----:B------:R-:W-:Y:S01]  /*aa20*/  VIADD R9, R7, 0x30 ;  /* 0x0000003007097836 */ /* 0x000fe20000000000 */
[----:B------:R-:W-:Y:S01]  /*aa30*/  PRMT R25, R18, 0x7772, RZ ;  /* 0x0000777212197816 */ /* 0x000fe200000000ff */
[----:B------:R-:W-:Y:S01]  /*aa40*/  ULDC UR6, c[0x0][0x228] ;  /* 0x00008a0000067ab9 */ /* 0x000fe20000000800 */
[----:B-1----:R-:W-:Y:S01]  /*aa50*/  VIADD R23, R22, UR4 ;  /* 0x0000000416177c36 */ /* 0x002fe20008000000 */
[----:B------:R-:W-:Y:S01]  /*aa60*/  ISETP.LT.AND P3, PT, R6, UR8, !P2 ;  /* 0x0000000806007c0c */ /* 0x000fe2000d761270 */
[----:B------:R-:W-:Y:S01]  /*aa70*/  IMAD.X R11, R24, 0x1, R2, P6 ;  /* 0x00000001180b7824 */ /* 0x000fe200030e0602 */
[----:B------:R-:W-:Y:S01]  /*aa80*/  ULDC UR4, c[0x0][0x22c] ;  /* 0x00008b0000047ab9 */ /* 0x000fe20000000800 */
[----:B------:R-:W-:Y:S01]  /*aa90*/  ULDC UR8, c[0x0][0x228] ;  /* 0x00008a0000087ab9 */ /* 0x000fe20000000800 */
[----:B------:R-:W-:Y:S01]  /*aaa0*/  ISETP.LT.AND P2, PT, R8, UR6, !P2 ;  /* 0x0000000608007c0c */ /* 0x000fe2000d741270 */
[----:B------:R-:W-:Y:S01]  /*aab0*/  ULDC UR6, c[0x0][0x22c] ;  /* 0x00008b0000067ab9 */ /* 0x000fe20000000800 */
[----:B------:R0:W-:Y:S01]  /*aac0*/  @P5 STG.E.U8 desc[UR14][R10.64], R25 ;  /* 0x000000190a005986 */ /* 0x0001e2000c10110e */
[----:B------:R-:W-:-:S02]  /*aad0*/  IADD3 R16, P5, R22, R4, RZ ;  /* 0x0000000416107210 */ /* 0x000fc40007fbe0ff */
[----:B------:R-:W-:Y:S02]  /*aae0*/  SHF.R.S32.HI R22, RZ, 0x1f, R23 ;  /* 0x0000001fff167819 */ /* 0x000fe40000011417 */
[----:B--2---:R-:W-:Y:S01]  /*aaf0*/  IADD3 R20, P6, R23, R3, RZ ;  /* 0x0000000317147210 */ /* 0x004fe20007fde0ff */
[----:B------:R-:W-:Y:S01]  /*ab00*/  IMAD.X R17, R24, 0x1, R5, P5 ;  /* 0x0000000118117824 */ /* 0x000fe200028e0605 */
[----:B------:R-:W-:Y:S02]  /*ab10*/  PRMT R27, R18, 0x7773, RZ ;  /* 0x00007773121b7816 */ /* 0x000fe400000000ff */
[----:B------:R-:W-:Y:S01]  /*ab20*/  ISETP.GE.AND P5, PT, R9, UR4, PT ;  /* 0x0000000409007c0c */ /* 0x000fe2000bfa6270 */
[----:B------:R-:W-:Y:S01]  /*ab30*/  IMAD.X R21, R22, 0x1, R2, P6 ;  /* 0x0000000116157824 */ /* 0x000fe200030e0602 */
[----:B------:R-:W-:Y:S01]  /*ab40*/  ULDC UR4, c[0x0][0x248] ;  /* 0x0000920000047ab9 */ /* 0x000fe20000000800 */
[----:B0-----:R-:W-:Y:S01]  /*ab50*/  PRMT R25, R19, 0x7770, RZ ;  /* 0x0000777013197816 */ /* 0x001fe200000000ff */
[----:B------:R-:W-:Y:S01]  /*ab60*/  VIADD R18, R23, UR4 ;  /* 0x0000000417127c36 */ /* 0x000fe20008000000 */
[----:B------:R0:W-:Y:S01]  /*ab70*/  @P1 STG.E.U8 desc[UR14][R16.64], R27 ;  /* 0x0000001b10001986 */ /* 0x0001e2000c10110e */
[----:B------:R-:W-:Y:S01]  /*ab80*/  ISETP.LT.AND P1, PT, R6, UR8, !P4 ;  /* 0x0000000806007c0c */ /* 0x000fe2000e721270 */
[----:B------:R-:W-:Y:S01]  /*ab90*/  VIADD R9, R7, 0x31 ;  /* 0x0000003107097836 */ /* 0x000fe20000000000 */
[----:B------:R-:W-:Y:S01]  /*aba0*/  ULDC UR4, c[0x0][0x22c] ;  /* 0x00008b0000047ab9 */ /* 0x000fe20000000800 */
[----:B------:R1:W-:Y:S01]  /*abb0*/  @P3 STG.E.U8 desc[UR14][R20.64], R25 ;  /* 0x0000001914003986 */ /* 0x0003e2000c10110e */
[----:B------:R-:W-:Y:S01]  /*abc0*/  IADD3 R10, P3, R23, R4, RZ ;  /* 0x00000004170a7210 */ /* 0x000fe20007f7e0ff */
[----:B------:R-:W-:Y:S01]  /*abd0*/  ULDC UR8, c[0x0][0x228] ;  /* 0x00008a0000087ab9 */ /* 0x000fe20000000800 */
[----:B------:R-:W-:-:S02]  /*abe0*/  SHF.R.S32.HI R24, RZ, 0x1f, R18 ;  /* 0x0000001fff187819 */ /* 0x000fc40000011412 */
[----:B------:R-:W-:Y:S01]  /*abf0*/  PRMT R23, R19, 0x7772, RZ ;  /* 0x0000777213177816 */ /* 0x000fe200000000ff */
[----:B------:R-:W-:Y:S01]  /*ac00*/  IMAD.X R11, R22, 0x1, R5, P3 ;  /* 0x00000001160b7824 */ /* 0x000fe200018e0605 */
[----:B------:R-:W-:Y:S01]  /*ac10*/  ISETP.GE.AND P3, PT, R9, UR4, PT ;  /* 0x0000000409007c0c */ /* 0x000fe2000bf66270 */
[----:B------:R-:W-:Y:S01]  /*ac20*/  ULDC UR4, c[0x0][0x248] ;  /* 0x0000920000047ab9 */ /* 0x000fe20000000800 */
[C---:B0-----:R-:W-:Y:S01]  /*ac30*/  IADD3 R16, P6, R18.reuse, R3, RZ ;  /* 0x0000000312107210 */ /* 0x041fe20007fde0ff */
[----:B------:R-:W-:Y:S01]  /*ac40*/  VIADD R22, R18, UR4 ;  /* 0x0000000412167c36 */ /* 0x000fe20008000000 */
[----:B------:R-:W-:Y:S01]  /*ac50*/  ISETP.LT.AND P4, PT, R8, UR8, !P4 ;  /* 0x0000000808007c0c */ /* 0x000fe2000e781270 */
[----:B------:R-:W-:Y:S01]  /*ac60*/  VIADD R9, R7, 0x32 ;  /* 0x0000003207097836 */ /* 0x000fe20000000000 */
[C---:B-1----:R-:W-:Y:S01]  /*ac70*/  PRMT R25, R19.reuse, 0x7771, RZ ;  /* 0x0000777113197816 */ /* 0x042fe200000000ff */
[----:B------:R-:W-:Y:S01]  /*ac80*/  IMAD.X R17, R24, 0x1, R2, P6 ;  /* 0x0000000118117824 */ /* 0x000fe200030e0602 */
[----:B------:R-:W-:Y:S01]  /*ac90*/  ISETP.LT.AND P6, PT, R6, UR10, !P5 ;  /* 0x0000000a06007c0c */ /* 0x000fe2000efc1270 */
[----:B------:R-:W-:Y:S01]  /*aca0*/  ULDC UR4, c[0x0][0x22c] ;  /* 0x00008b0000047ab9 */ /* 0x000fe20000000800 */
[----:B------:R-:W-:Y:S01]  /*acb0*/  PRMT R19, R19, 0x7773, RZ ;  /* 0x0000777313137816 */ /* 0x000fe200000000ff */
[----:B------:R0:W-:Y:S01]  /*acc0*/  @P2 STG.E.U8 desc[UR14][R10.64], R25 ;  /* 0x000000190a002986 */ /* 0x0001e2000c10110e */
[----:B------:R-:W-:Y:S01]  /*acd0*/  ISETP.GE.AND P2, PT, R9, UR6, PT ;  /* 0x0000000609007c0c */ /* 0x000fe2000bf46270 */
[----:B------:R-:W-:Y:S01]  /*ace0*/  VIADD R9, R7, 0x33 ;  /* 0x0000003307097836 */ /* 0x000fe20000000000 */
[----:B------:R-:W-:Y:S01]  /*acf0*/  ULDC UR6, c[0x0][0x228] ;  /* 0x00008a0000067ab9 */ /* 0x000fe20000000800 */
[----:B------:R1:W-:Y:S01]  /*ad00*/  @P1 STG.E.U8 desc[UR14][R16.64], R23 ;  /* 0x0000001710001986 */ /* 0x0003e2000c10110e */
[----:B------:R-:W-:Y:S01]  /*ad10*/  IADD3 R20, P1, R18, R4, RZ ;  /* 0x0000000412147210 */ /* 0x000fe20007f3e0ff */
[----:B------:R-:W-:Y:S01]  /*ad20*/  ULDC UR8, c[0x0][0x228] ;  /* 0x00008a0000087ab9 */ /* 0x000fe20000000800 */
[----:B-----5:R-:W-:-:S03]  /*ad30*/  PRMT R27, R15, 0x7770, RZ ;  /* 0x000077700f1b7816 */ /* 0x020fc600000000ff */
[----:B------:R-:W-:Y:S01]  /*ad40*/  IMAD.X R21, R24, 0x1, R5, P1 ;  /* 0x0000000118157824 */ /* 0x000fe200008e0605 */
[-C--:B0-----:R-:W-:Y:S02]  /*ad50*/  IADD3 R10, P1, R22, R3.reuse, RZ ;  /* 0x00000003160a7210 */ /* 0x081fe40007f3e0ff */
[----:B------:R-:W-:Y:S02]  /*ad60*/  PRMT R25, R12, 0x7770, RZ ;  /* 0x000077700c197816 */ /* 0x000fe400000000ff */
[----:B------:R0:W-:Y:S01]  /*ad70*/  @P4 STG.E.U8 desc[UR14][R20.64], R19 ;  /* 0x0000001314004986 */ /* 0x0001e2000c10110e */
[----:B-1----:R-:W-:Y:S02]  /*ad80*/  SHF.R.S32.HI R17, RZ, 0x1f, R22 ;  /* 0x0000001fff117819 */ /* 0x002fe40000011416 */
[----:B------:R-:W-:Y:S01]  /*ad90*/  ISETP.LT.AND P4, PT, R8, UR6, !P5 ;  /* 0x0000000608007c0c */ /* 0x000fe2000ef81270 */
[----:B------:R-:W-:Y:S01]  /*ada0*/  ULDC UR6, c[0x0][0x228] ;  /* 0x00008a0000067ab9 */ /* 0x000fe20000000800 */
[----:B------:R-:W-:Y:S01]  /*adb0*/  ISETP.LT.AND P5, PT, R6, UR8, !P3 ;  /* 0x0000000806007c0c */ /* 0x000fe2000dfa1270 */
[----:B------:R-:W-:Y:S01]  /*adc0*/  IMAD.X R11, R17, 0x1, R2, P1 ;  /* 0x00000001110b7824 */ /* 0x000fe200008e0602 */
[----:B------:R-:W-:Y:S01]  /*add0*/  ISETP.GE.AND P1, PT, R9, UR4, PT ;  /* 0x0000000409007c0c */ /* 0x000fe2000bf26270 */
[----:B------:R-:W-:Y:S01]  /*ade0*/  ULDC UR4, c[0x0][0x248] ;  /* 0x0000920000047ab9 */ /* 0x000fe20000000800 */
[----:B------:R-:W-:Y:S01]  /*adf0*/  ISETP.LT.AND P3, PT, R8, UR6, !P3 ;  /* 0x0000000608007c0c */ /* 0x000fe2000df61270 */
[C---:B------:R-:W-:Y:S01]  /*ae00*/  VIADD R23, R22.reuse, UR4 ;  /* 0x0000000416177c36 */ /* 0x040fe20008000000 */
[----:B------:R1:W-:Y:S01]  /*ae10*/  @P6 STG.E.U8 desc[UR14][R10.64], R25 ;  /* 0x000000190a006986 */ /* 0x0003e2000c10110e */
[----:B------:R-:W-:Y:S01]  /*ae20*/  IADD3 R16, P6, R22, R4, RZ ;  /* 0x0000000416107210 */ /* 0x000fe20007fde0ff */
[----:B------:R-:W-:Y:S01]  /*ae30*/  VIADD R9, R7, 0x34 ;  /* 0x0000003407097836 */ /* 0x000fe20000000000 */
[----:B------:R-:W-:Y:S01]  /*ae40*/  ULDC UR4, c[0x0][0x22c] ;  /* 0x00008b0000047ab9 */ /* 0x000fe20000000800 */
[----:B0-----:R-:W-:Y:S01]  /*ae50*/  SHF.R.S32.HI R19, RZ, 0x1f, R23 ;  /* 0x0000001fff137819 */ /* 0x001fe20000011417 */
[----:B------:R-:W-:Y:S01]  /*ae60*/  ULDC UR6, c[0x0][0x228] ;  /* 0x00008a0000067ab9 */ /* 0x000fe20000000800 */
[----:B------:R-:W-:Y:S01]  /*ae70*/  IMAD.X R17, R17, 0x1, R5, P6 ;  /* 0x0000000111117824 */ /* 0x000fe200030e0605 */
[----:B------:R-:W-:Y:S01]  /*ae80*/  PRMT R21, R12, 0x7772, RZ ;  /* 0x000077720c157816 */ /* 0x000fe200000000ff */
[----:B------:R-:W-:Y:S01]  /*ae90*/  ULDC UR8, c[0x0][0x228] ;  /* 0x00008a0000087ab9 */ /* 0x000fe20000000800 */
[----:B-1----:R-:W-:-:S02]  /*aea0*/  IADD3 R10, P6, R23, R3, RZ ;  /* 0x00000003170a7210 */ /* 0x002fc40007fde0ff */
[----:B------:R-:W-:-:S03]  /*aeb0*/  PRMT R25, R12, 0x7771, RZ ;  /* 0x000077710c197816 */ /* 0x000fc600000000ff */
[----:B------:R-:W-:Y:S01]  /*aec0*/  IMAD.X R11, R19, 0x1, R2, P6 ;  /* 0x00000001130b7824 */ /* 0x000fe200030e0602 */
[----:B------:R-:W-:Y:S01]  /*aed0*/  IADD3 R18, P6, R23, R4, RZ ;  /* 0x0000000417127210 */ /* 0x000fe20007fde0ff */
[----:B------:R0:W-:Y:S01]  /*aee0*/  @P4 STG.E.U8 desc[UR14][R16.64], R25 ;  /* 0x0000001910004986 */ /* 0x0001e2000c10110e */
[----:B------:R-:W-:Y:S01]  /*aef0*/  ISETP.GE.AND P4, PT, R9, UR4, PT ;  /* 0x0000000409007c0c */ /* 0x000fe2000bf86270 */
[----:B------:R-:W-:Y:S01]  /*af00*/  ULDC UR4, c[0x0][0x248] ;  /* 0x0000920000047ab9 */ /* 0x000fe20000000800 */
[----:B------:R-:W-:Y:S01]  /*af10*/  PRMT R9, R12, 0x7773, RZ ;  /* 0x000077730c097816 */ /* 0x000fe200000000ff */
[----:B------:R-:W-:Y:S01]  /*af20*/  IMAD.X R19, R19, 0x1, R5, P6 ;  /* 0x0000000113137824 */ /* 0x000fe200030e0605 */
[----:B------:R1:W-:Y:S01]  /*af30*/  @P5 STG.E.U8 desc[UR14][R10.64], R21 ;  /* 0x000000150a005986 */ /* 0x0003e2000c10110e */
[----:B------:R-:W-:Y:S01]  /*af40*/  VIADD R23, R23, UR4 ;  /* 0x0000000417177c36 */ /* 0x000fe20008000000 */
[----:B------:R-:W-:Y:S01]  /*af50*/  ISETP.LT.AND P5, PT, R6, UR6, !P2 ;  /* 0x0000000606007c0c */ /* 0x000fe2000d7a1270 */
[----:B------:R-:W-:Y:S01]  /*af60*/  ULDC UR4, c[0x0][0x248] ;  /* 0x0000920000047ab9 */ /* 0x000fe20000000800 */
[----:B------:R2:W-:Y:S01]  /*af70*/  @P3 STG.E.U8 desc[UR14][R18.64], R9 ;  /* 0x0000000912003986 */ /* 0x0005e2000c10110e */
[----:B------:R-:W-:Y:S01]  /*af80*/  ULDC UR6, c[0x0][0x228] ;  /* 0x00008a0000067ab9 */ /* 0x000fe20000000800 */
[----:B------:R-:W-:Y:S01]  /*af90*/  SHF.R.S32.HI R20, RZ, 0x1f, R23 ;  /* 0x0000001fff147819 */ /* 0x000fe20000011417 */
[C---:B------:R-:W-:Y:S01]  /*afa0*/  VIADD R12, R23.reuse, UR4 ;  /* 0x00000004170c7c36 */ /* 0x040fe20008000000 */
[----:B0-----:R-:W-:Y:S01]  /*afb0*/  IADD3 R16, P3, R23, R3, RZ ;  /* 0x0000000317107210 */ /* 0x001fe20007f7e0ff */
[----:B------:R-:W-:Y:S01]  /*afc0*/  ULDC UR4, c[0x0][0x248] ;  /* 0x0000920000047ab9 */ /* 0x000fe20000000800 */
[----:B------:R-:W-:-:S02]  /*afd0*/  PRMT R25, R13, 0x7770, RZ ;  /* 0x000077700d197816 */ /* 0x000fc400000000ff */
[----:B------:R-:W-:Y:S01]  /*afe0*/  ISETP.LT.AND P2, PT, R8, UR6, !P2 ;  /* 0x0000000608007c0c */ /* 0x000fe2000d741270 */
[----:B------:R-:W-:Y:S01]  /*aff0*/  IMAD.X R17, R20, 0x1, R2, P3 ;  /* 0x0000000114117824 */ /* 0x000fe200018e0602 */
[----:B------:R-:W-:Y:S01]  /*b000*/  ISETP.LT.AND P6, PT, R6, UR8, !P1 ;  /* 0x0000000806007c0c */ /* 0x000fe2000cfc1270 */
[----:B------:R-:W-:Y:S01]  /*b010*/  ULDC UR6, c[0x0][0x228] ;  /* 0x00008a0000067ab9 */ /* 0x000fe20000000800 */
[-C--:B-1----:R-:W-:Y:S01]  /*b020*/  IADD3 R10, P3, R23, R4.reuse, RZ ;  /* 0x00000004170a7210 */ /* 0x082fe20007f7e0ff */
[----:B------:R-:W-:Y:S01]  /*b030*/  ULDC UR8, c[0x0][0x228] ;  /* 0x00008a0000087ab9 */ /* 0x000fe20000000800 */
[----:B------:R0:W-:Y:S01]  /*b040*/  @P5 STG.E.U8 desc[UR14][R16.64], R25 ;  /* 0x0000001910005986 */ /* 0x0001e2000c10110e */
[----:B------:R-:W-:Y:S01]  /*b050*/  SHF.R.S32.HI R22, RZ, 0x1f, R12 ;  /* 0x0000001fff167819 */ /* 0x000fe2000001140c */
[----:B--2---:R-:W-:Y:S01]  /*b060*/  VIADD R9, R7, 0x35 ;  /* 0x0000003507097836 */ /* 0x004fe20000000000 */
[-C--:B------:R-:W-:Y:S01]  /*b070*/  IADD3 R18, P5, R12, R3.reuse, RZ ;  /* 0x000000030c127210 */ /* 0x080fe20007fbe0ff */
[--C-:B------:R-:W-:Y:S01]  /*b080*/  IMAD.X R11, R20, 0x1, R5.reuse, P3 ;  /* 0x00000001140b7824 */ /* 0x100fe200018e0605 */
[C---:B------:R-:W-:Y:S01]  /*b090*/  PRMT R23, R13.reuse, 0x7771, RZ ;  /* 0x000077710d177816 */ /* 0x040fe200000000ff */
[----:B------:R-:W-:Y:S01]  /*b0a0*/  VIADD R20, R12, UR4 ;  /* 0x000000040c147c36 */ /* 0x000fe20008000000 */
[----:B------:R-:W-:Y:S01]  /*b0b0*/  PRMT R21, R13, 0x7772, RZ ;  /* 0x000077720d157816 */ /* 0x000fe200000000ff */
[----:B------:R-:W-:Y:S01]  /*b0c0*/  IMAD.X R19, R22, 0x1, R2, P5 ;  /* 0x0000000116137824 */ /* 0x000fe200028e0602 */
[----:B------:R-:W-:Y:S01]  /*b0d0*/  ISETP.LT.AND P1, PT, R8, UR6, !P1 ;  /* 0x0000000608007c0c */ /* 0x000fe2000cf21270 */
[----:B------:R1:W-:Y:S01]  /*b0e0*/  @P2 STG.E.U8 desc[UR14][R10.64], R23 ;  /* 0x000000170a002986 */ /* 0x0003e2000c10110e */
[----:B------:R-:W-:Y:S01]  /*b0f0*/  ISETP.LT.AND P5, PT, R6, UR8, !P4 ;  /* 0x0000000806007c0c */ /* 0x000fe2000e7a1270 */
[----:B------:R-:W-:Y:S01]  /*b100*/  ULDC UR4, c[0x0][0x248] ;  /* 0x0000920000047ab9 */ /* 0x000fe20000000800 */
[-C--:B0-----:R-:W-:Y:S01]  /*b110*/  IADD3 R16, P2, R12, R4.reuse, RZ ;  /* 0x000000040c107210 */ /* 0x081fe20007f5e0ff */
[----:B------:R0:W-:Y:S01]  /*b120*/  @P6 STG.E.U8 desc[UR14][R18.64], R21 ;  /* 0x0000001512006986 */ /* 0x0001e2000c10110e */
[----:B------:R-:W-:Y:S01]  /*b130*/  SHF.R.S32.HI R24, RZ, 0x1f, R20 ;  /* 0x0000001fff187819 */ /* 0x000fe20000011414 */
[----:B------:R-:W-:Y:S01]  /*b140*/  ULDC UR6, c[0x0][0x228] ;  /* 0x00008a0000067ab9 */ /* 0x000fe20000000800 */
[----:B------:R-:W-:Y:S01]  /*b150*/  ISETP.GE.AND P3, PT, R9, UR25, PT ;  /* 0x0000001909007c0c */ /* 0x000fe2000bf66270 */
[----:B------:R-:W-:Y:S01]  /*b160*/  VIADD R9, R7, 0x36 ;  /* 0x0000003607097836 */ /* 0x000fe20000000000 */
[----:B------:R-:W-:Y:S01]  /*b170*/  ISETP.LT.AND P4, PT, R8, UR6, !P4 ;  /* 0x0000000608007c0c */ /* 0x000fe2000e781270 */
[--C-:B------:R-:W-:Y:S01]  /*b180*/  IMAD.X R17, R22, 0x1, R5.reuse, P2 ;  /* 0x0000000116117824 */ /* 0x100fe200010e0605 */
[----:B------:R-:W-:Y:S01]  /*b190*/  ULDC UR6, c[0x0][0x228] ;  /* 0x00008a0000067ab9 */ /* 0x000fe20000000800 */
[----:B-1----:R-:W-:Y:S01]  /*b1a0*/  IADD3 R10, P6, R20, R3, RZ ;  /* 0x00000003140a7210 */ /* 0x002fe20007fde0ff */
[----:B------:R-:W-:Y:S01]  /*b1b0*/  ULDC UR8, c[0x0][0x228] ;  /* 0x00008a0000087ab9 */ /* 0x000fe20000000800 */
[----:B------:R-:W-:Y:S01]  /*b1c0*/  ISETP.GE.AND P2, PT, R9, UR23, PT ;  /* 0x0000001709007c0c */ /* 0x000fe2000bf46270 */
[----:B------:R-:W-:Y:S01]  /*b1d0*/  VIADD R9, R7, 0x37 ;  /* 0x0000003707097836 */ /* 0x000fe20000000000 */
[----:B0-----:R-:W-:Y:S01]  /*b1e0*/  PRMT R21, R13, 0x7773, RZ ;  /* 0x000077730d157816 */ /* 0x001fe200000000ff */
[----:B------:R-:W-:Y:S01]  /*b1f0*/  IMAD.X R11, R24, 0x1, R2, P6 ;  /* 0x00000001180b7824 */ /* 0x000fe200030e0602 */
[----:B------:R-:W-:Y:S01]  /*b200*/  PRMT R19, R14, 0x7770, RZ ;  /* 0x000077700e137816 */ /* 0x000fe200000000ff */
[C---:B------:R-:W-:Y:S01]  /*b210*/  VIADD R18, R20.reuse, UR4 ;  /* 0x0000000414127c36 */ /* 0x040fe20008000000 */
[----:B------:R-:W-:Y:S01]  /*b220*/  IADD3 R12, P6, R20, R4, RZ ;  /* 0x00000004140c7210 */ /* 0x000fe20007fde0ff */
[----:B------:R0:W-:Y:S01]  /*b230*/  @P1 STG.E.U8 desc[UR14][R16.64], R21 ;  /* 0x0000001510001986 */ /* 0x0001e2000c10110e */
[----:B------:R-:W-:Y:S01]  /*b240*/  ISETP.GE.AND P1, PT, R9, UR21, PT ;  /* 0x0000001509007c0c */ /* 0x000fe2000bf26270 */
[----:B------:R-:W-:Y:S01]  /*b250*/  VIADD R9, R7, 0x38 ;  /* 0x0000003807097836 */ /* 0x000fe20000000000 */
[----:B------:R-:W-:Y:S01]  /*b260*/  ULDC UR4, c[0x0][0x228] ;  /* 0x00008a0000047ab9 */ /* 0x000fe20000000800 */
[----:B------:R1:W-:Y:S01]  /*b270*/  @P5 STG.E.U8 desc[UR14][R10.64], R19 ;  /* 0x000000130a005986 */ /* 0x0003e2000c10110e */
[----:B------:R-:W-:Y:S01]  /*b280*/  IMAD.X R13, R24, 0x1, R5, P6 ;  /* 0x00000001180d7824 */ /* 0x000fe200030e0605 */
[----:B------:R-:W-:Y:S01]  /*b290*/  ISETP.LT.AND P5, PT, R6, UR6, !P3 ;  /* 0x0000000606007c0c */ /* 0x000fe2000dfa1270 */
[----:B------:R-:W-:Y:S01]  /*b2a0*/  ULDC UR6, c[0x0][0x228] ;  /* 0x00008a0000067ab9 */ /* 0x000fe20000000800 */
[----:B------:R-:W-:Y:S01]  /*b2b0*/  ISETP.LT.AND P3, PT, R8, UR4, !P3 ;  /* 0x0000000408007c0c */ /* 0x000fe2000df61270 */
[----:B------:R-:W-:Y:S01]  /*b2c0*/  ULDC UR4, c[0x0][0x248] ;  /* 0x0000920000047ab9 */ /* 0x000fe20000000800 */
[----:B------:R-:W-:-:S02]  /*b2d0*/  PRMT R25, R14, 0x7772, RZ ;  /* 0x000077720e197816 */ /* 0x000fc400000000ff */
[----:B0-----:R-:W-:Y:S02]  /*b2e0*/  SHF.R.S32.HI R16, RZ, 0x1f, R18 ;  /* 0x0000001fff107819 */ /* 0x001fe40000011412 */
[----:B------:R-:W-:Y:S02]  /*b2f0*/  PRMT R17, R14, 0x7771, RZ ;  /* 0x000077710e117816 */ /* 0x000fe400000000ff */
[----:B-1----:R-:W-:Y:S02]  /*b300*/  IADD3 R10, P6, R18, R3, RZ ;  /* 0x00000003120a7210 */ /* 0x002fe40007fde0ff */
[----:B------:R-:W-:Y:S01]  /*b310*/  PRMT R23, R14, 0x7773, RZ ;  /* 0x000077730e177816 */ /* 0x000fe200000000ff */
[----:B------:R0:W-:Y:S01]  /*b320*/  @P4 STG.E.U8 desc[UR14][R12.64], R17 ;  /* 0x000000110c004986 */ /* 0x0001e2000c10110e */
[----:B------:R-:W-:Y:S01]  /*b330*/  ISETP.GE.AND P4, PT, R9, UR19, PT ;  /* 0x0000001309007c0c */ /* 0x000fe2000bf86270 */
[----:B------:R-:W-:Y:S01]  /*b340*/  IMAD.X R11, R16, 0x1, R2, P6 ;  /* 0x00000001100b7824 */ /* 0x000fe200030e0602 */
[C---:B------:R-:W-:Y:S01]  /*b350*/  IADD3 R20, P6, R18.reuse, R4, RZ ;  /* 0x0000000412147210 */ /* 0x040fe20007fde0ff */
[----:B------:R-:W-:Y:S01]  /*b360*/  VIADD R9, R18, UR4 ;  /* 0x0000000412097c36 */ /* 0x000fe20008000000 */
[----:B------:R-:W-:-:S02]  /*b370*/  ULDC UR4, c[0x0][0x248] ;  /* 0x0000920000047ab9 */ /* 0x000fc40000000800 */
[----:B------:R1:W-:Y:S01]  /*b380*/  @P5 STG.E.U8 desc[UR14][R10.64], R25 ;  /* 0x000000190a005986 */ /* 0x0003e2000c10110e */
[----:B------:R-:W-:Y:S01]  /*b390*/  IMAD.X R21, R16, 0x1, R5, P6 ;  /* 0x0000000110157824 */ /* 0x000fe200030e0605 */
[----:B------:R-:W-:Y:S01]  /*b3a0*/  ISETP.LT.AND P5, PT, R6, UR6, !P2 ;  /* 0x0000000606007c0c */ /* 0x000fe2000d7a1270 */
[----:B------:R-:W-:Y:S01]  /*b3b0*/  ULDC UR6, c[0x0][0x228] ;  /* 0x00008a0000067ab9 */ /* 0x000fe20000000800 */
[----:B------:R-:W2:Y:S01]  /*b3c0*/  LDS.128 R16, [R0] ;  /* 0x0000000000107984 */ /* 0x000ea20000000c00 */
[----:B------:R-:W-:Y:S01]  /*b3d0*/  SHF.R.S32.HI R22, RZ, 0x1f, R9 ;  /* 0x0000001fff167819 */ /* 0x000fe20000011409 */
[C---:B------:R-:W-:Y:S01]  /*b3e0*/  VIADD R14, R9.reuse, UR4 ;  /* 0x00000004090e7c36 */ /* 0x040fe20008000000 */
[----:B------:R-:W-:Y:S01]  /*b3f0*/  ISETP.LT.AND P2, PT, R8, UR6, !P2 ;  /* 0x0000000608007c0c */ /* 0x000fe2000d741270 */
[----:B------:R3:W-:Y:S01]  /*b400*/  @P3 STG.E.U8 desc[UR14][R20.64], R23 ;  /* 0x0000001714003986 */ /* 0x0007e2000c10110e */
[CC--:B0-----:R-:W-:Y:S01]  /*b410*/  IADD3 R12, P3, R9.reuse, R3.reuse, RZ ;  /* 0x00000003090c7210 */ /* 0x0c1fe20007f7e0ff */
[----:B------:R-:W-:Y:S01]  /*b420*/  ULDC UR4, c[0x0][0x248] ;  /* 0x0000920000047ab9 */ /* 0x000fe20000000800 */
[----:B------:R-:W-:Y:S01]  /*b430*/  ISETP.LT.AND P6, PT, R6, UR8, !P1 ;  /* 0x0000000806007c0c */ /* 0x000fe2000cfc1270 */
[----:B------:R-:W-:Y:S01]  /*b440*/  ULDC UR6, c[0x0][0x228] ;  /* 0x00008a0000067ab9 */ /* 0x000fe20000000800 */
[----:B------:R-:W-:Y:S01]  /*b450*/  SHF.R.S32.HI R24, RZ, 0x1f, R14 ;  /* 0x0000001fff187819 */ /* 0x000fe2000001140e */
[--C-:B------:R-:W-:Y:S01]  /*b460*/  IMAD.X R13, R22, 0x1, R2.reuse, P3 ;  /* 0x00000001160d7824 */ /* 0x100fe200018e0602 */
[-C--:B-1----:R-:W-:Y:S01]  /*b470*/  IADD3 R10, P3, R9, R4.reuse, RZ ;  /* 0x00000004090a7210 */ /* 0x082fe20007f7e0ff */
[C---:B------:R-:W-:Y:S01]  /*b480*/  VIADD R9, R14.reuse, UR4 ;  /* 0x000000040e097c36 */ /* 0x040fe20008000000 */
[C---:B------:R-:W-:Y:S01]  /*b490*/  PRMT R25, R15.reuse, 0x7771, RZ ;  /* 0x000077710f197816 */ /* 0x040fe200000000ff */
[----:B------:R-:W-:Y:S01]  /*b4a0*/  ULDC UR8, c[0x0][0x228] ;  /* 0x00008a0000087ab9 */ /* 0x000fe20000000800 */
[----:B------:R0:W-:Y:S01]  /*b4b0*/  @P5 STG.E.U8 desc[UR14][R12.64], R27 ;  /* 0x0000001b0c005986 */ /* 0x0001e2000c10110e */
[-C--:B---3--:R-:W-:Y:S01]  /*b4c0*/  IADD3 R20, P5, R14, R3.reuse, RZ ;  /* 0x000000030e147210 */ /* 0x088fe20007fbe0ff */
[----:B------:R-:W-:Y:S01]  /*b4d0*/  IMAD.X R11, R22, 0x1, R5, P3 ;  /* 0x00000001160b7824 */ /* 0x000fe200018e0605 */
[----:B------:R-:W-:Y:S01]  /*b4e0*/  PRMT R23, R15, 0x7772, RZ ;  /* 0x000077720f177816 */ /* 0x000fe200000000ff */
[C---:B------:R-:W-:Y:S01]  /*b4f0*/  VIADD R0, R7.reuse, 0x39 ;  /* 0x0000003907007836 */ /* 0x040fe20000000000 */
[----:B------:R-:W-:Y:S01]  /*b500*/  ISETP.LT.AND P1, PT, R8, UR6, !P1 ;  /* 0x0000000608007c0c */ /* 0x000fe2000cf21270 */
[--C-:B------:R-:W-:Y:S01]  /*b510*/  IMAD.X R21, R24, 0x1, R2.reuse, P5 ;  /* 0x0000000118157824 */ /* 0x100fe200028e0602 */
[----:B------:R1:W-:Y:S01]  /*b520*/  @P2 STG.E.U8 desc[UR14][R10.64], R25 ;  /* 0x000000190a002986 */ /* 0x0003e2000c10110e */
[----:B------:R-:W-:Y:S01]  /*b530*/  ISETP.LT.AND P5, PT, R6, UR8, !P4 ;  /* 0x0000000806007c0c */ /* 0x000fe2000e7a1270 */
[----:B------:R-:W-:Y:S01]  /*b540*/  ULDC UR4, c[0x0][0x248] ;  /* 0x0000920000047ab9 */ /* 0x000fe20000000800 */
[----:B------:R-:W-:Y:S01]  /*b550*/  SHF.R.S32.HI R22, RZ, 0x1f, R9 ;  /* 0x0000001fff167819 */ /* 0x000fe20000011409 */
[----:B------:R3:W-:Y:S01]  /*b560*/  @P6 STG.E.U8 desc[UR14][R20.64], R23 ;  /* 0x0000001714006986 */ /* 0x0007e2000c10110e */
[-C--:B0-----:R-:W-:Y:S01]  /*b570*/  IADD3 R12, P2, R14, R4.reuse, RZ ;  /* 0x000000040e0c7210 */ /* 0x081fe20007f5e0ff */
[----:B------:R-:W-:Y:S01]  /*b580*/  ULDC UR6, c[0x0][0x228] ;  /* 0x00008a0000067ab9 */ /* 0x000fe20000000800 */
[----:B------:R-:W-:Y:S01]  /*b590*/  ISETP.GE.AND P3, PT, R0, UR17, PT ;  /* 0x0000001100007c0c */ /* 0x000fe2000bf66270 */
[----:B------:R-:W-:Y:S01]  /*b5a0*/  VIADD R0, R7, 0x3a ;  /* 0x0000003a07007836 */ /* 0x000fe20000000000 */
[----:B------:R-:W-:Y:S01]  /*b5b0*/  ISETP.LT.AND P4, PT, R8, UR6, !P4 ;  /* 0x0000000608007c0c */ /* 0x000fe2000e781270 */
[----:B------:R-:W-:Y:S01]  /*b5c0*/  IMAD.X R13, R24, 0x1, R5, P2 ;  /* 0x00000001180d7824 */ /* 0x000fe200010e0605 */
[----:B------:R-:W-:Y:S01]  /*b5d0*/  ULDC UR6, c[0x0][0x228] ;  /* 0x00008a0000067ab9 */ /* 0x000fe20000000800 */
[----:B-1----:R-:W-:Y:S01]  /*b5e0*/  IADD3 R10, P6, R9, R3, RZ ;  /* 0x00000003090a7210 */ /* 0x002fe20007fde0ff */
[----:B------:R-:W-:Y:S01]  /*b5f0*/  ULDC UR8, c[0x0][0x228] ;  /* 0x00008a0000087ab9 */ /* 0x000fe20000000800 */
[----:B------:R-:W-:Y:S01]  /*b600*/  ISETP.GE.AND P2, PT, R0, UR13, PT ;  /* 0x0000000d00007c0c */ /* 0x000fe2000bf46270 */
[----:B------:R-:W-:Y:S01]  /*b610*/  VIADD R0, R7, 0x3b ;  /* 0x0000003b07007836 */ /* 0x000fe20000000000 */
[----:B---3--:R-:W-:Y:S01]  /*b620*/  PRMT R21, R15, 0x7773, RZ ;  /* 0x000077730f157816 */ /* 0x008fe200000000ff */
[----:B------:R-:W-:Y:S01]  /*b630*/  IMAD.X R11, R22, 0x1, R2, P6 ;  /* 0x00000001160b7824 */ /* 0x000fe200030e0602 */
[C---:B--2---:R-:W-:Y:S01]  /*b640*/  PRMT R23, R16.reuse, 0x7770, RZ ;  /* 0x0000777010177816 */ /* 0x044fe200000000ff */
[C---:B------:R-:W-:Y:S01]  /*b650*/  VIADD R20, R9.reuse, UR4 ;  /* 0x0000000409147c36 */ /* 0x040fe20008000000 */
[----:B------:R-:W-:Y:S01]  /*b660*/  IADD3 R14, P6, R9, R4, RZ ;  /* 0x00000004090e7210 */ /* 0x000fe20007fde0ff */
[----:B------:R0:W-:Y:S01]  /*b670*/  @P1 STG.E.U8 desc[UR14][R12.64], R21 ;  /* 0x000000150c001986 */ /* 0x0001e2000c10110e */
[----:B------:R-:W-:Y:S01]  /*b680*/  ULDC UR4, c[0x0][0x228] ;  /* 0x00008a0000047ab9 */ /* 0x000fe20000000800 */
[----:B------:R-:W-:-:S02]  /*b690*/  PRMT R9, R16, 0x7772, RZ ;  /* 0x0000777210097816 */ /* 0x000fc400000000ff */
[----:B------:R1:W-:Y:S01]  /*b6a0*/  @P5 STG.E.U8 desc[UR14][R10.64], R23 ;  /* 0x000000170a005986 */ /* 0x0003e2000c10110e */
[----:B------:R-:W-:Y:S01]  /*b6b0*/  IMAD.X R15, R22, 0x1, R5, P6 ;  /* 0x00000001160f7824 */ /* 0x000fe200030e0605 */
[----:B------:R-:W-:Y:S01]  /*b6c0*/  ISETP.LT.AND P5, PT, R6, UR6, !P3 ;  /* 0x0000000606007c0c */ /* 0x000fe2000dfa1270 */
[----:B------:R-:W-:Y:S01]  /*b6d0*/  ULDC UR6, c[0x0][0x228] ;  /* 0x00008a0000067ab9 */ /* 0x000fe20000000800 */
[----:B------:R-:W-:Y:S01]  /*b6e0*/  ISETP.LT.AND P3, PT, R8, UR4, !P3 ;  /* 0x0000000408007c0c */ /* 0x000fe2000df61270 */
[----:B------:R-:W-:Y:S01]  /*b6f0*/  ULDC UR4, c[0x0][0x248] ;  /* 0x0000920000047ab9 */ /* 0x000fe20000000800 */
[----:B------:R-:W-:Y:S01]  /*b700*/  ISETP.GE.AND P1, PT, R0, UR11, PT ;  /* 0x0000000b00007c0c */ /* 0x000fe2000bf26270 */
[----:B------:R-:W-:Y:S01]  /*b710*/  VIADD R0, R7, 0x3c ;  /* 0x0000003c07007836 */ /* 0x000fe20000000000 */
[----:B0-----:R-:W-:Y:S02]  /*b720*/  SHF.R.S32.HI R13, RZ, 0x1f, R20 ;  /* 0x0000001fff0d7819 */ /* 0x001fe40000011414 */
[----:B------:R-:W-:-:S02]  /*b730*/  PRMT R21, R16, 0x7773, RZ ;  /* 0x0000777310157816 */ /* 0x000fc400000000ff */
[-C--:B-1----:R-:W-:Y:S02]  /*b740*/  IADD3 R10, P6, R20, R3.reuse, RZ ;  /* 0x00000003140a7210 */ /* 0x082fe40007fde0ff */
[----:B------:R-:W-:Y:S02]  /*b750*/  PRMT R23, R16, 0x7771, RZ ;  /* 0x0000777110177816 */ /* 0x000fe400000000ff */
[----:B------:R-:W-:Y:S01]  /*b760*/  PRMT R25, R17, 0x7770, RZ ;  /* 0x0000777011197816 */ /* 0x000fe200000000ff */
[C---:B------:R-:W-:Y:S01]  /*b770*/  IMAD.X R11, R13.reuse, 0x1, R2, P6 ;  /* 0x000000010d0b7824 */ /* 0x040fe200030e0602 */
[CC--:B------:R-:W-:Y:S01]  /*b780*/  IADD3 R12, P6, R20.reuse, R4.reuse, RZ ;  /* 0x00000004140c7210 */ /* 0x0c0fe20007fde0ff */
[----:B------:R-:W-:Y:S01]  /*b790*/  VIADD R20, R20, UR4 ;  /* 0x0000000414147c36 */ /* 0x000fe20008000000 */
[----:B------:R0:W-:Y:S01]  /*b7a0*/  @P4 STG.E.U8 desc[UR14][R14.64], R23 ;  /* 0x000000170e004986 */ /* 0x0001e2000c10110e */
[----:B------:R-:W-:Y:S01]  /*b7b0*/  ULDC UR4, c[0x0][0x248] ;  /* 0x0000920000047ab9 */ /* 0x000fe20000000800 */
[----:B------:R-:W-:Y:S01]  /*b7c0*/  ISETP.GE.AND P4, PT, R0, UR9, PT ;  /* 0x0000000900007c0c */ /* 0x000fe2000bf86270 */
[----:B------:R-:W-:Y:S01]  /*b7d0*/  IMAD.X R13, R13, 0x1, R5, P6 ;  /* 0x000000010d0d7824 */ /* 0x000fe200030e0605 */
[----:B------:R1:W-:Y:S01]  /*b7e0*/  @P5 STG.E.U8 desc[UR14][R10.64], R9 ;  /* 0x000000090a005986 */ /* 0x0003e2000c10110e */
[C---:B------:R-:W-:Y:S01]  /*b7f0*/  ISETP.LT.AND P5, PT, R6.reuse, UR6, !P2 ;  /* 0x0000000606007c0c */ /* 0x040fe2000d7a1270 */
[----:B------:R-:W-:Y:S01]  /*b800*/  ULDC UR6, c[0x0][0x228] ;  /* 0x00008a0000067ab9 */ /* 0x000fe20000000800 */
[----:B------:R-:W-:Y:S01]  /*b810*/  SHF.R.S32.HI R16, RZ, 0x1f, R20 ;  /* 0x0000001fff107819 */ /* 0x000fe20000011414 */
[----:B------:R2:W-:Y:S01]  /*b820*/  @P3 STG.E.U8 desc[UR14][R12.64], R21 ;  /* 0x000000150c003986 */ /* 0x0005e2000c10110e */
[C---:B------:R-:W-:Y:S01]  /*b830*/  VIADD R0, R7.reuse, 0x3d ;  /* 0x0000003d07007836 */ /* 0x040fe20000000000 */
[----:B------:R-:W-:Y:S01]  /*b840*/  ISETP.LT.AND P6, PT, R6, UR8, !P1 ;  /* 0x0000000806007c0c */ /* 0x000fe2000cfc1270 */
[----:B------:R-:W-:Y:S01]  /*b850*/  ULDC UR8, c[0x0][0x228] ;  /* 0x00008a0000087ab9 */ /* 0x000fe20000000800 */
[C---:B0-----:R-:W-:Y:S01]  /*b860*/  IADD3 R14, P3, R20.reuse, R3, RZ ;  /* 0x00000003140e7210 */ /* 0x041fe20007f7e0ff */
[----:B------:R-:W-:Y:S01]  /*b870*/  VIADD R7, R7, 0x3e ;  /* 0x0000003e07077836 */ /* 0x000fe20000000000 */
[----:B------:R-:W-:Y:S01]  /*b880*/  PRMT R23, R17, 0x7771, RZ ;  /* 0x0000777111177816 */ /* 0x000fe200000000ff */
[----:B-1----:R-:W-:Y:S01]  /*b890*/  VIADD R9, R20, UR4 ;  /* 0x0000000414097c36 */ /* 0x002fe20008000000 */
[----:B------:R-:W-:Y:S01]  /*b8a0*/  ULDC UR4, c[0x0][0x248] ;  /* 0x0000920000047ab9 */ /* 0x000fe20000000800 */
[----:B------:R-:W-:Y:S01]  /*b8b0*/  IMAD.X R15, R16, 0x1, R2, P3 ;  /* 0x00000001100f7824 */ /* 0x000fe200018e0602 */
[----:B------:R-:W-:Y:S01]  /*b8c0*/  ISETP.LT.AND P3, PT, R8, UR6, !P2 ;  /* 0x0000000608007c0c */ /* 0x000fe2000d761270 */
[----:B------:R-:W-:Y:S01]  /*b8d0*/  ULDC UR6, c[0x0][0x228] ;  /* 0x00008a0000067ab9 */ /* 0x000fe20000000800 */
[----:B------:R-:W-:-:S02]  /*b8e0*/  IADD3 R10, P2, R20, R4, RZ ;  /* 0x00000004140a7210 */ /* 0x000fc40007f5e0ff */
[----:B------:R0:W-:Y:S01]  /*b8f0*/  @P5 STG.E.U8 desc[UR14][R14.64], R25 ;  /* 0x000000190e005986 */ /* 0x0001e2000c10110e */
[----:B------:R-:W-:Y:S02]  /*b900*/  SHF.R.S32.HI R20, RZ, 0x1f, R9 ;  /* 0x0000001fff147819 */ /* 0x000fe40000011409 */
[CC--:B--2---:R-:W-:Y:S01]  /*b910*/  IADD3 R12, P5, R9.reuse, R3.reuse, RZ ;  /* 0x00000003090c7210 */ /* 0x0c4fe20007fbe0ff */
[----:B------:R-:W-:Y:S01]  /*b920*/  IMAD.X R11, R16, 0x1, R5, P2 ;  /* 0x00000001100b7824 */ /* 0x000fe200010e0605 */
[----:B------:R-:W-:Y:S01]  /*b930*/  ISETP.GE.AND P2, PT, R0, UR7, PT ;  /* 0x0000000700007c0c */ /* 0x000fe2000bf46270 */
[----:B------:R-:W-:Y:S01]  /*b940*/  VIADD R0, R9, UR4 ;  /* 0x0000000409007c36 */ /* 0x000fe20008000000 */
[----:B------:R-:W-:Y:S01]  /*b950*/  PRMT R21, R17, 0x7772, RZ ;  /* 0x0000777211157816 */ /* 0x000fe200000000ff */
[----:B------:R-:W-:Y:S01]  /*b960*/  IMAD.X R13, R20, 0x1, R2, P5 ;  /* 0x00000001140d7824 */ /* 0x000fe200028e0602 */
[----:B------:R1:W-:Y:S01]  /*b970*/  @P3 STG.E.U8 desc[UR14][R10.64], R23 ;  /* 0x000000170a003986 */ /* 0x0003e2000c10110e */
[----:B------:R-:W-:Y:S01]  /*b980*/  ULDC UR7, c[0x0][0x228] ;  /* 0x00008a0000077ab9 */ /* 0x000fe20000000800 */
[----:B------:R-:W-:Y:S01]  /*b990*/  SHF.R.S32.HI R16, RZ, 0x1f, R0 ;  /* 0x0000001fff107819 */ /* 0x000fe20000011400 */
[----:B------:R-:W-:Y:S01]  /*b9a0*/  ULDC UR4, c[0x0][0x248] ;  /* 0x0000920000047ab9 */ /* 0x000fe20000000800 */
[----:B------:R-:W-:Y:S01]  /*b9b0*/  ISETP.LT.AND P1, PT, R8, UR6, !P1 ;  /* 0x0000000608007c0c */ /* 0x000fe2000cf21270 */
[----:B------:R2:W-:Y:S01]  /*b9c0*/  @P6 STG.E.U8 desc[UR14][R12.64], R21 ;  /* 0x000000150c006986 */ /* 0x0005e2000c10110e */
[----:B------:R-:W-:Y:S01]  /*b9d0*/  ISETP.LT.AND P5, PT, R6, UR7, !P4 ;  /* 0x0000000706007c0c */ /* 0x000fe2000e7a1270 */
[----:B------:R-:W-:Y:S01]  /*b9e0*/  ULDC UR6, c[0x0][0x228] ;  /* 0x00008a0000067ab9 */ /* 0x000fe20000000800 */
[----:B------:R-:W-:Y:S01]  /*b9f0*/  ISETP.LT.AND P4, PT, R8, UR8, !P4 ;  /* 0x0000000808007c0c */ /* 0x000fe2000e781270 */
[----:B------:R-:W-:Y:S01]  /*ba00*/  ULDC UR7, c[0x0][0x228] ;  /* 0x00008a0000077ab9 */ /* 0x000fe20000000800 */
[----:B0-----:R-:W-:Y:S01]  /*ba10*/  IADD3 R14, P6, R9, R4, RZ ;  /* 0x00000004090e7210 */ /* 0x001fe20007fde0ff */
[----:B------:R-:W-:Y:S01]  /*ba20*/  ULDC UR8, c[0x0][0x228] ;  /* 0x00008a0000087ab9 */ /* 0x000fe20000000800 */
[----:B-1----:R-:W-:-:S02]  /*ba30*/  IADD3 R10, P3, R0, R3, RZ ;  /* 0x00000003000a7210 */ /* 0x002fc40007f7e0ff */
[----:B------:R-:W-:Y:S01]  /*ba40*/  PRMT R17, R17, 0x7773, RZ ;  /* 0x0000777311117816 */ /* 0x000fe200000000ff */
[--C-:B------:R-:W-:Y:S01]  /*ba50*/  IMAD.X R15, R20, 0x1, R5.reuse, P6 ;  /* 0x00000001140f7824 */ /* 0x100fe200030e0605 */
[----:B------:R-:W-:Y:S01]  /*ba60*/  ISETP.GE.AND P6, PT, R7, UR5, PT ;  /* 0x0000000507007c0c */ /* 0x000fe2000bfc6270 */
[----:B------:R-:W-:Y:S01]  /*ba70*/  IMAD.X R11, R16, 0x1, R2, P3 ;  /* 0x00000001100b7824 */ /* 0x000fe200018e0602 */
[C---:B--2---:R-:W-:Y:S01]  /*ba80*/  IADD3 R12, P3, R0.reuse, R4, RZ ;  /* 0x00000004000c7210 */ /* 0x044fe20007f7e0ff */
[----:B------:R-:W-:Y:S01]  /*ba90*/  VIADD R0, R0, UR4 ;  /* 0x0000000400007c36 */ /* 0x000fe20008000000 */
[C---:B------:R-:W-:Y:S01]  /*baa0*/  PRMT R9, R18.reuse, 0x7770, RZ ;  /* 0x0000777012097816 */ /* 0x040fe200000000ff */
[----:B------:R-:W-:Y:S01]  /*bab0*/  ULDC UR5, c[0x0][0x248] ;  /* 0x0000920000057ab9 */ /* 0x000fe20000000800 */
[----:B------:R-:W-:Y:S01]  /*bac0*/  PRMT R7, R18, 0x7771, RZ ;  /* 0x0000777112077816 */ /* 0x000fe200000000ff */
[----:B------:R-:W-:Y:S01]  /*bad0*/  IMAD.X R13, R16, 0x1, R5, P3 ;  /* 0x00000001100d7824 */ /* 0x000fe200018e0605 */
[----:B------:R0:W-:Y:S01]  /*bae0*/  @P1 STG.E.U8 desc[UR14][R14.64], R17 ;  /* 0x000000110e001986 */ /* 0x0001e2000c10110e */
[----:B------:R-:W-:Y:S01]  /*baf0*/  VIADD R16, R0, UR5 ;  /* 0x0000000500107c36 */ /* 0x000fe20008000000 */
[----:B------:R-:W-:Y:S01]  /*bb00*/  ULDC UR4, c[0x0][0x248] ;  /* 0x0000920000047ab9 */ /* 0x000fe20000000800 */
[----:B------:R-:W-:Y:S01]  /*bb10*/  ULDC UR5, c[0x0][0x228] ;  /* 0x00008a0000057ab9 */ /* 0x000fe20000000800 */
[----:B------:R1:W-:Y:S01]  /*bb20*/  @P5 STG.E.U8 desc[UR14][R10.64], R9 ;  /* 0x000000090a005986 */ /* 0x0003e2000c10110e */
[----:B------:R-:W-:-:S02]  /*bb30*/  ISETP.LT.AND P1, PT, R6, UR8, !P0 ;  /* 0x0000000806007c0c */ /* 0x000fc4000c721270 */
[----:B------:R-:W-:Y:S01]  /*bb40*/  ISETP.LT.AND P0, PT, R8, UR5, !P0 ;  /* 0x0000000508007c0c */ /* 0x000fe2000c701270 */
[----:B------:R2:W-:Y:S01]  /*bb50*/  @P4 STG.E.U8 desc[UR14][R12.64], R7 ;  /* 0x000000070c004986 */ /* 0x0005e2000c10110e */
[C---:B------:R-:W-:Y:S02]  /*bb60*/  PRMT R25, R18.reuse, 0x7772, RZ ;  /* 0x0000777212197816 */ /* 0x040fe400000000ff */
[----:B------:R-:W-:Y:S02]  /*bb70*/  PRMT R23, R18, 0x7773, RZ ;  /* 0x0000777312177816 */ /* 0x000fe400000000ff */
[-C--:B0-----:R-:W-:Y:S02]  /*bb80*/  IADD3 R14, P5, R16, R3.reuse, RZ ;  /* 0x00000003100e7210 */ /* 0x081fe40007fbe0ff */
[----:B-1----:R-:W-:Y:S02]  /*bb90*/  SHF.R.S32.HI R9, RZ, 0x1f, R0 ;  /* 0x0000001fff097819 */ /* 0x002fe40000011400 */
[----:B------:R-:W-:-:S02]  /*bba0*/  IADD3 R10, P3, R0, R3, RZ ;  /* 0x00000003000a7210 */ /* 0x000fc40007f7e0ff */
[-C--:B--2---:R-:W-:Y:S01]  /*bbb0*/  IADD3 R12, P4, R0, R4.reuse, RZ ;  /* 0x00000004000c7210 */ /* 0x084fe20007f9e0ff */
[C---:B------:R-:W-:Y:S01]  /*bbc0*/  VIADD R0, R16.reuse, UR4 ;  /* 0x0000000410007c36 */ /* 0x040fe20008000000 */
[----:B------:R-:W-:Y:S01]  /*bbd0*/  SHF.R.S32.HI R7, RZ, 0x1f, R16 ;  /* 0x0000001fff077819 */ /* 0x000fe20000011410 */
[C-C-:B------:R-:W-:Y:S01]  /*bbe0*/  IMAD.X R11, R9.reuse, 0x1, R2.reuse, P3 ;  /* 0x00000001090b7824 */ /* 0x140fe200018e0602 */
[----:B------:R-:W-:Y:S01]  /*bbf0*/  ULDC UR4, c[0x0][0x228] ;  /* 0x00008a0000047ab9 */ /* 0x000fe20000000800 */
[--C-:B------:R-:W-:Y:S01]  /*bc00*/  IMAD.X R13, R9, 0x1, R5.reuse, P4 ;  /* 0x00000001090d7824 */ /* 0x100fe200020e0605 */
[----:B------:R-:W-:Y:S01]  /*bc10*/  IADD3 R16, P4, R16, R4, RZ ;  /* 0x0000000410107210 */ /* 0x000fe20007f9e0ff */
[C---:B------:R-:W-:Y:S01]  /*bc20*/  IMAD.X R15, R7.reuse, 0x1, R2, P5 ;  /* 0x00000001070f7824 */ /* 0x040fe200028e0602 */
[----:B------:R-:W-:Y:S02]  /*bc30*/  SHF.R.S32.HI R9, RZ, 0x1f, R0 ;  /* 0x0000001fff097819 */ /* 0x000fe40000011400 */
[----:B------:R-:W-:Y:S01]  /*bc40*/  IADD3 R20, P3, R0, R3, RZ ;  /* 0x0000000300147210 */ /* 0x000fe20007f7e0ff */
[----:B------:R-:W-:Y:S01]  /*bc50*/  IMAD.X R17, R7, 0x1, R5, P4 ;  /* 0x0000000107117824 */ /* 0x000fe200020e0605 */
[----:B------:R-:W-:-:S02]  /*bc60*/  ISETP.LT.AND P5, PT, R6, UR6, !P2 ;  /* 0x0000000606007c0c */ /* 0x000fc4000d7a1270 */
[----:B------:R-:W-:Y:S01]  /*bc70*/  ISETP.LT.AND P2, PT, R8, UR4, !P2 ;  /* 0x0000000408007c0c */ /* 0x000fe2000d741270 */
[----:B------:R-:W-:Y:S01]  /*bc80*/  ULDC UR4, c[0x0][0x228] ;  /* 0x00008a0000047ab9 */ /* 0x000fe20000000800 */
[----:B------:R-:W-:Y:S01]  /*bc90*/  ISETP.LT.AND P4, PT, R6, UR7, !P6 ;  /* 0x0000000706007c0c */ /* 0x000fe2000f781270 */
[----:B------:R-:W-:Y:S01]  /*bca0*/  IMAD.X R21, R9, 0x1, R2, P3 ;  /* 0x0000000109157824 */ /* 0x000fe200018e0602 */
[----:B------:R-:W-:Y:S02]  /*bcb0*/  IADD3 R4, P3, R0, R4, RZ ;  /* 0x0000000400047210 */ /* 0x000fe40007f7e0ff */
[----:B------:R-:W-:Y:S02]  /*bcc0*/  ISETP.LT.AND P6, PT, R8, UR4, !P6 ;  /* 0x0000000408007c0c */ /* 0x000fe4000f7c1270 */
[----:B------:R-:W-:Y:S01]  /*bcd0*/  PRMT R3, R19, 0x7773, RZ ;  /* 0x0000777313037816 */ /* 0x000fe200000000ff */
[----:B------:R-:W-:Y:S01]  /*bce0*/  IMAD.X R5, R9, 0x1, R5, P3 ;  /* 0x0000000109057824 */ /* 0x000fe200018e0605 */
[C---:B------:R-:W-:Y:S01]  /*bcf0*/  PRMT R7, R19.reuse, 0x7772, RZ ;  /* 0x0000777213077816 */ /* 0x040fe200000000ff */
[----:B------:R0:W-:Y:S01]  /*bd00*/  @P5 STG.E.U8 desc[UR14][R10.64], R25 ;  /* 0x000000190a005986 */ /* 0x0001e2000c10110e */
[----:B------:R-:W-:-:S02]  /*bd10*/  PRMT R9, R19, 0x7771, RZ ;  /* 0x0000777113097816 */ /* 0x000fc400000000ff */
[----:B------:R-:W-:Y:S01]  /*bd20*/  PRMT R19, R19, 0x7770, RZ ;  /* 0x0000777013137816 */ /* 0x000fe200000000ff */
[----:B------:R0:W-:Y:S04]  /*bd30*/  @P2 STG.E.U8 desc[UR14][R12.64], R23 ;  /* 0x000000170c002986 */ /* 0x0001e8000c10110e */
[----:B------:R0:W-:Y:S04]  /*bd40*/  @P4 STG.E.U8 desc[UR14][R14.64], R19 ;  /* 0x000000130e004986 */ /* 0x0001e8000c10110e */
[----:B------:R0:W-:Y:S04]  /*bd50*/  @P6 STG.E.U8 desc[UR14][R16.64], R9 ;  /* 0x0000000910006986 */ /* 0x0001e8000c10110e */
[----:B------:R0:W-:Y:S01]  /*bd60*/  @P1 STG.E.U8 desc[UR14][R20.64], R7 ;  /* 0x0000000714001986 */ /* 0x0001e2000c10110e */
[----:B------:R-:W-:Y:S05]  /*bd70*/  @!P0 EXIT ;  /* 0x000000000000894d */ /* 0x000fea0003800000 */
[----:B------:R-:W-:Y:S01]  /*bd80*/  STG.E.U8 desc[UR14][R4.64], R3 ;  /* 0x0000000304007986 */ /* 0x000fe2000c10110e */
[----:B------:R-:W-:Y:S05]  /*bd90*/  EXIT ;  /* 0x000000000000794d */ /* 0x000fea0003800000 */
.L_x_2:
[----:B------:R-:W-:-:S00]  /*bda0*/  BRA `(.L_x_2) ;  /* 0xfffffffc00fc7947 */ /* 0x000fc0000383ffff */
[----:B------:R-:W-:-:S00]  /*bdb0*/  NOP ;  /* 0x0000000000007918 */ /* 0x000fc00000000000 */
        /* <DEDUP_REMOVED lines=12> */
.L_x_3:


//--------------------- .nv.shared.matmul_kernel  --------------------------
	.section	.nv.shared.matmul_kernel,"aw",@nobits
	.sectionflags	@""
	.align	16
	.zero		1024


//--------------------- .nv.shared.reserved.0     --------------------------
	.section	.nv.shared.reserved.0,"aw",@nobits
	.weak		__nv_reservedSMEM_offset_0_alias
	.size		__nv_reservedSMEM_offset_0_alias, 0, 0
	.other		__nv_reservedSMEM_offset_0_alias,@"STO_CUDA_RESERVED_SHARED STV_DEFAULT"
__nv_reservedSMEM_offset_0_alias:
	.zero		0


//--------------------- .nv.constant0.matmul_kernel --------------------------
	.section	.nv.constant0.matmul_kernel,"a",@progbits
	.sectionflags	@""
	.align	4
.nv.constant0.matmul_kernel:
	.zero		608


//--------------------- SYMBOLS --------------------------

	.type		.nv.reservedSmem.offset0,@object
	.size		.nv.reservedSmem.offset0,0x4
